//
// Generated by NVIDIA NVVM Compiler
//
// Compiler Build ID: CL-36424714
// Cuda compilation tools, release 13.0, V13.0.88
// Based on NVVM 20.0.0
//

.version 9.0
.target sm_100
.address_size 64

	// .globl	_Z24persistent_splitK_kernelPKfS0_S0_fS0_PfS0_S0_S1_S1_iiii
// _ZZ24persistent_splitK_kernelPKfS0_S0_fS0_PfS0_S0_S1_S1_iiiiE5r_buf has been demoted
// _ZZ24persistent_splitK_kernelPKfS0_S0_fS0_PfS0_S0_S1_S1_iiiiE10re_inp_buf has been demoted
// _ZZ24persistent_splitK_kernelPKfS0_S0_fS0_PfS0_S0_S1_S1_iiiiE8r_d7_buf has been demoted
// _ZZ28persistent_splitK_tbc_kernelPKfS0_S0_fS0_PfS0_S0_S1_S1_iiiiE5r_buf has been demoted
// _ZZ28persistent_splitK_tbc_kernelPKfS0_S0_fS0_PfS0_S0_S1_S1_iiiiE10re_inp_buf has been demoted
// _ZZ28persistent_splitK_tbc_kernelPKfS0_S0_fS0_PfS0_S0_S1_S1_iiiiE8r_d7_buf has been demoted

.visible .entry _Z24persistent_splitK_kernelPKfS0_S0_fS0_PfS0_S0_S1_S1_iiii(
	.param .u64 .ptr .align 1 _Z24persistent_splitK_kernelPKfS0_S0_fS0_PfS0_S0_S1_S1_iiii_param_0,
	.param .u64 .ptr .align 1 _Z24persistent_splitK_kernelPKfS0_S0_fS0_PfS0_S0_S1_S1_iiii_param_1,
	.param .u64 .ptr .align 1 _Z24persistent_splitK_kernelPKfS0_S0_fS0_PfS0_S0_S1_S1_iiii_param_2,
	.param .f32 _Z24persistent_splitK_kernelPKfS0_S0_fS0_PfS0_S0_S1_S1_iiii_param_3,
	.param .u64 .ptr .align 1 _Z24persistent_splitK_kernelPKfS0_S0_fS0_PfS0_S0_S1_S1_iiii_param_4,
	.param .u64 .ptr .align 1 _Z24persistent_splitK_kernelPKfS0_S0_fS0_PfS0_S0_S1_S1_iiii_param_5,
	.param .u64 .ptr .align 1 _Z24persistent_splitK_kernelPKfS0_S0_fS0_PfS0_S0_S1_S1_iiii_param_6,
	.param .u64 .ptr .align 1 _Z24persistent_splitK_kernelPKfS0_S0_fS0_PfS0_S0_S1_S1_iiii_param_7,
	.param .u64 .ptr .align 1 _Z24persistent_splitK_kernelPKfS0_S0_fS0_PfS0_S0_S1_S1_iiii_param_8,
	.param .u64 .ptr .align 1 _Z24persistent_splitK_kernelPKfS0_S0_fS0_PfS0_S0_S1_S1_iiii_param_9,
	.param .u32 _Z24persistent_splitK_kernelPKfS0_S0_fS0_PfS0_S0_S1_S1_iiii_param_10,
	.param .u32 _Z24persistent_splitK_kernelPKfS0_S0_fS0_PfS0_S0_S1_S1_iiii_param_11,
	.param .u32 _Z24persistent_splitK_kernelPKfS0_S0_fS0_PfS0_S0_S1_S1_iiii_param_12,
	.param .u32 _Z24persistent_splitK_kernelPKfS0_S0_fS0_PfS0_S0_S1_S1_iiii_param_13
)
{
	.reg .pred 	%p<40>;
	.reg .b32 	%r<185>;
	.reg .b32 	%f<357>;
	.reg .b64 	%rd<158>;
	// demoted variable
	.shared .align 4 .b8 _ZZ24persistent_splitK_kernelPKfS0_S0_fS0_PfS0_S0_S1_S1_iiiiE5r_buf[1152];
	// demoted variable
	.shared .align 4 .b8 _ZZ24persistent_splitK_kernelPKfS0_S0_fS0_PfS0_S0_S1_S1_iiiiE10re_inp_buf[1152];
	// demoted variable
	.shared .align 4 .b8 _ZZ24persistent_splitK_kernelPKfS0_S0_fS0_PfS0_S0_S1_S1_iiiiE8r_d7_buf[1152];
	ld.param.u64 	%rd17, [_Z24persistent_splitK_kernelPKfS0_S0_fS0_PfS0_S0_S1_S1_iiii_param_0];
	ld.param.u64 	%rd18, [_Z24persistent_splitK_kernelPKfS0_S0_fS0_PfS0_S0_S1_S1_iiii_param_1];
	ld.param.u64 	%rd19, [_Z24persistent_splitK_kernelPKfS0_S0_fS0_PfS0_S0_S1_S1_iiii_param_2];
	ld.param.f32 	%f14, [_Z24persistent_splitK_kernelPKfS0_S0_fS0_PfS0_S0_S1_S1_iiii_param_3];
	ld.param.u64 	%rd20, [_Z24persistent_splitK_kernelPKfS0_S0_fS0_PfS0_S0_S1_S1_iiii_param_4];
	ld.param.u64 	%rd21, [_Z24persistent_splitK_kernelPKfS0_S0_fS0_PfS0_S0_S1_S1_iiii_param_5];
	ld.param.u64 	%rd22, [_Z24persistent_splitK_kernelPKfS0_S0_fS0_PfS0_S0_S1_S1_iiii_param_6];
	ld.param.u64 	%rd15, [_Z24persistent_splitK_kernelPKfS0_S0_fS0_PfS0_S0_S1_S1_iiii_param_8];
	ld.param.u64 	%rd16, [_Z24persistent_splitK_kernelPKfS0_S0_fS0_PfS0_S0_S1_S1_iiii_param_9];
	ld.param.u32 	%r52, [_Z24persistent_splitK_kernelPKfS0_S0_fS0_PfS0_S0_S1_S1_iiii_param_10];
	ld.param.u32 	%r53, [_Z24persistent_splitK_kernelPKfS0_S0_fS0_PfS0_S0_S1_S1_iiii_param_11];
	ld.param.u32 	%r54, [_Z24persistent_splitK_kernelPKfS0_S0_fS0_PfS0_S0_S1_S1_iiii_param_12];
	cvta.to.global.u64 	%rd1, %rd18;
	cvta.to.global.u64 	%rd2, %rd17;
	cvta.to.global.u64 	%rd3, %rd20;
	cvta.to.global.u64 	%rd4, %rd19;
	cvta.to.global.u64 	%rd5, %rd22;
	cvta.to.global.u64 	%rd23, %rd21;
	mov.u32 	%r1, %ctaid.x;
	mov.u32 	%r2, %tid.x;
	mad.lo.s32 	%r55, %r52, %r1, %r2;
	mul.wide.u32 	%rd24, %r55, 4;
	add.s64 	%rd25, %rd23, %rd24;
	ld.global.f32 	%f15, [%rd25];
	shl.b32 	%r56, %r2, 2;
	mov.u32 	%r57, _ZZ24persistent_splitK_kernelPKfS0_S0_fS0_PfS0_S0_S1_S1_iiiiE5r_buf;
	add.s32 	%r3, %r57, %r56;
	st.shared.f32 	[%r3], %f15;
	setp.lt.s32 	%p1, %r54, 1;
	@%p1 bra 	$L__BB0_59;
	mov.u32 	%r60, _ZZ24persistent_splitK_kernelPKfS0_S0_fS0_PfS0_S0_S1_S1_iiiiE10re_inp_buf;
	add.s32 	%r4, %r60, %r56;
	mov.u32 	%r61, _ZZ24persistent_splitK_kernelPKfS0_S0_fS0_PfS0_S0_S1_S1_iiiiE8r_d7_buf;
	add.s32 	%r5, %r61, %r56;
	mul.lo.s32 	%r6, %r54, %r1;
	mul.lo.s32 	%r62, %r52, %r2;
	add.s32 	%r7, %r52, -1;
	and.b32  	%r8, %r52, 7;
	add.s32 	%r9, %r8, -1;
	and.b32  	%r10, %r52, 3;
	and.b32  	%r11, %r52, 15;
	and.b32  	%r12, %r53, 7;
	and.b32  	%r13, %r53, 3;
	and.b32  	%r14, %r52, 2147483640;
	and.b32  	%r15, %r52, 1;
	and.b32  	%r16, %r53, 2147483640;
	and.b32  	%r17, %r53, 1;
	and.b32  	%r18, %r52, 2147483632;
	neg.s32 	%r19, %r14;
	cvt.u64.u32 	%rd6, %r62;
	mul.wide.u32 	%rd26, %r62, 4;
	add.s64 	%rd27, %rd26, %rd4;
	add.s64 	%rd7, %rd27, 16;
	cvta.to.global.u64 	%rd8, %rd15;
	cvta.to.global.u64 	%rd9, %rd16;
	mov.b32 	%r170, 0;
$L__BB0_2:
	setp.lt.s32 	%p2, %r52, 1;
	mov.b32 	%r63, 0;
	st.shared.u32 	[%r4], %r63;
	st.shared.u32 	[%r5], %r63;
	bar.sync 	0;
	@%p2 bra 	$L__BB0_28;
	setp.lt.s32 	%p3, %r53, 1;
	add.s32 	%r64, %r170, %r6;
	mul.lo.s32 	%r21, %r64, %r53;
	@%p3 bra 	$L__BB0_17;
	mov.b32 	%r171, 0;
$L__BB0_5:
	setp.lt.u32 	%p11, %r53, 8;
	mov.f32 	%f356, 0f00000000;
	mov.b32 	%r174, 0;
	@%p11 bra 	$L__BB0_8;
	mov.f32 	%f356, 0f00000000;
	mov.b32 	%r172, 0;
$L__BB0_7:
	.pragma "nounroll";
	add.s32 	%r86, %r172, %r21;
	mul.wide.s32 	%rd49, %r86, 4;
	add.s64 	%rd50, %rd2, %rd49;
	ld.global.f32 	%f124, [%rd50];
	mad.lo.s32 	%r87, %r172, %r52, %r2;
	mad.lo.s32 	%r88, %r87, %r52, %r171;
	mul.wide.s32 	%rd51, %r88, 4;
	add.s64 	%rd52, %rd1, %rd51;
	ld.global.f32 	%f125, [%rd52];
	fma.rn.f32 	%f126, %f124, %f125, %f356;
	ld.global.f32 	%f127, [%rd50+4];
	add.s32 	%r89, %r87, %r52;
	mad.lo.s32 	%r90, %r89, %r52, %r171;
	mul.wide.s32 	%rd53, %r90, 4;
	add.s64 	%rd54, %rd1, %rd53;
	ld.global.f32 	%f128, [%rd54];
	fma.rn.f32 	%f129, %f127, %f128, %f126;
	ld.global.f32 	%f130, [%rd50+8];
	add.s32 	%r91, %r89, %r52;
	mad.lo.s32 	%r92, %r91, %r52, %r171;
	mul.wide.s32 	%rd55, %r92, 4;
	add.s64 	%rd56, %rd1, %rd55;
	ld.global.f32 	%f131, [%rd56];
	fma.rn.f32 	%f132, %f130, %f131, %f129;
	ld.global.f32 	%f133, [%rd50+12];
	add.s32 	%r93, %r91, %r52;
	mad.lo.s32 	%r94, %r93, %r52, %r171;
	mul.wide.s32 	%rd57, %r94, 4;
	add.s64 	%rd58, %rd1, %rd57;
	ld.global.f32 	%f134, [%rd58];
	fma.rn.f32 	%f135, %f133, %f134, %f132;
	ld.global.f32 	%f136, [%rd50+16];
	add.s32 	%r95, %r93, %r52;
	mad.lo.s32 	%r96, %r95, %r52, %r171;
	mul.wide.s32 	%rd59, %r96, 4;
	add.s64 	%rd60, %rd1, %rd59;
	ld.global.f32 	%f137, [%rd60];
	fma.rn.f32 	%f138, %f136, %f137, %f135;
	ld.global.f32 	%f139, [%rd50+20];
	add.s32 	%r97, %r95, %r52;
	mad.lo.s32 	%r98, %r97, %r52, %r171;
	mul.wide.s32 	%rd61, %r98, 4;
	add.s64 	%rd62, %rd1, %rd61;
	ld.global.f32 	%f140, [%rd62];
	fma.rn.f32 	%f141, %f139, %f140, %f138;
	ld.global.f32 	%f142, [%rd50+24];
	add.s32 	%r99, %r97, %r52;
	mad.lo.s32 	%r100, %r99, %r52, %r171;
	mul.wide.s32 	%rd63, %r100, 4;
	add.s64 	%rd64, %rd1, %rd63;
	ld.global.f32 	%f143, [%rd64];
	fma.rn.f32 	%f144, %f142, %f143, %f141;
	ld.global.f32 	%f145, [%rd50+28];
	add.s32 	%r101, %r99, %r52;
	mad.lo.s32 	%r102, %r101, %r52, %r171;
	mul.wide.s32 	%rd65, %r102, 4;
	add.s64 	%rd66, %rd1, %rd65;
	ld.global.f32 	%f146, [%rd66];
	fma.rn.f32 	%f356, %f145, %f146, %f144;
	add.s32 	%r172, %r172, 8;
	setp.ne.s32 	%p12, %r172, %r16;
	mov.u32 	%r174, %r16;
	@%p12 bra 	$L__BB0_7;
$L__BB0_8:
	setp.eq.s32 	%p13, %r12, 0;
	@%p13 bra 	$L__BB0_16;
	add.s32 	%r103, %r12, -1;
	setp.lt.u32 	%p14, %r103, 3;
	@%p14 bra 	$L__BB0_11;
	add.s32 	%r104, %r174, %r21;
	mul.wide.s32 	%rd67, %r104, 4;
	add.s64 	%rd68, %rd2, %rd67;
	ld.global.f32 	%f148, [%rd68];
	mad.lo.s32 	%r105, %r174, %r52, %r2;
	mad.lo.s32 	%r106, %r105, %r52, %r171;
	mul.wide.s32 	%rd69, %r106, 4;
	add.s64 	%rd70, %rd1, %rd69;
	ld.global.f32 	%f149, [%rd70];
	fma.rn.f32 	%f150, %f148, %f149, %f356;
	ld.global.f32 	%f151, [%rd68+4];
	add.s32 	%r107, %r105, %r52;
	mad.lo.s32 	%r108, %r107, %r52, %r171;
	mul.wide.s32 	%rd71, %r108, 4;
	add.s64 	%rd72, %rd1, %rd71;
	ld.global.f32 	%f152, [%rd72];
	fma.rn.f32 	%f153, %f151, %f152, %f150;
	ld.global.f32 	%f154, [%rd68+8];
	add.s32 	%r109, %r107, %r52;
	mad.lo.s32 	%r110, %r109, %r52, %r171;
	mul.wide.s32 	%rd73, %r110, 4;
	add.s64 	%rd74, %rd1, %rd73;
	ld.global.f32 	%f155, [%rd74];
	fma.rn.f32 	%f156, %f154, %f155, %f153;
	ld.global.f32 	%f157, [%rd68+12];
	add.s32 	%r111, %r109, %r52;
	mad.lo.s32 	%r112, %r111, %r52, %r171;
	mul.wide.s32 	%rd75, %r112, 4;
	add.s64 	%rd76, %rd1, %rd75;
	ld.global.f32 	%f158, [%rd76];
	fma.rn.f32 	%f356, %f157, %f158, %f156;
	add.s32 	%r174, %r174, 4;
$L__BB0_11:
	setp.eq.s32 	%p15, %r13, 0;
	@%p15 bra 	$L__BB0_16;
	setp.eq.s32 	%p16, %r13, 1;
	@%p16 bra 	$L__BB0_14;
	add.s32 	%r113, %r174, %r21;
	mul.wide.s32 	%rd77, %r113, 4;
	add.s64 	%rd78, %rd2, %rd77;
	ld.global.f32 	%f160, [%rd78];
	mad.lo.s32 	%r114, %r174, %r52, %r2;
	mad.lo.s32 	%r115, %r114, %r52, %r171;
	mul.wide.s32 	%rd79, %r115, 4;
	add.s64 	%rd80, %rd1, %rd79;
	ld.global.f32 	%f161, [%rd80];
	fma.rn.f32 	%f162, %f160, %f161, %f356;
	ld.global.f32 	%f163, [%rd78+4];
	add.s32 	%r116, %r114, %r52;
	mad.lo.s32 	%r117, %r116, %r52, %r171;
	mul.wide.s32 	%rd81, %r117, 4;
	add.s64 	%rd82, %rd1, %rd81;
	ld.global.f32 	%f164, [%rd82];
	fma.rn.f32 	%f356, %f163, %f164, %f162;
	add.s32 	%r174, %r174, 2;
$L__BB0_14:
	setp.eq.s32 	%p17, %r17, 0;
	@%p17 bra 	$L__BB0_16;
	add.s32 	%r118, %r174, %r21;
	mul.wide.s32 	%rd83, %r118, 4;
	add.s64 	%rd84, %rd2, %rd83;
	ld.global.f32 	%f165, [%rd84];
	mad.lo.s32 	%r119, %r174, %r52, %r2;
	mad.lo.s32 	%r120, %r119, %r52, %r171;
	mul.wide.s32 	%rd85, %r120, 4;
	add.s64 	%rd86, %rd1, %rd85;
	ld.global.f32 	%f166, [%rd86];
	fma.rn.f32 	%f356, %f165, %f166, %f356;
$L__BB0_16:
	cvt.u32.u64 	%r121, %rd6;
	add.s32 	%r122, %r171, %r121;
	mul.wide.u32 	%rd87, %r122, 4;
	add.s64 	%rd88, %rd4, %rd87;
	ld.global.f32 	%f167, [%rd88];
	add.s64 	%rd89, %rd3, %rd87;
	ld.global.f32 	%f168, [%rd89];
	fma.rn.f32 	%f169, %f14, %f168, %f167;
	add.f32 	%f170, %f356, %f169;
	shl.b32 	%r123, %r171, 2;
	mov.u32 	%r124, _ZZ24persistent_splitK_kernelPKfS0_S0_fS0_PfS0_S0_S1_S1_iiiiE5r_buf;
	add.s32 	%r125, %r124, %r123;
	ld.shared.f32 	%f171, [%r125];
	mul.f32 	%f172, %f171, %f170;
	atom.shared.add.f32 	%f173, [%r4], %f172;
	add.s32 	%r171, %r171, 1;
	setp.eq.s32 	%p18, %r171, %r52;
	@%p18 bra 	$L__BB0_28;
	bra.uni 	$L__BB0_5;
$L__BB0_17:
	setp.lt.u32 	%p4, %r7, 7;
	mov.b32 	%r179, 0;
	@%p4 bra 	$L__BB0_20;
	shl.b64 	%rd28, %rd6, 2;
	add.s64 	%rd29, %rd28, %rd3;
	add.s64 	%rd157, %rd29, 16;
	mov.u32 	%r67, _ZZ24persistent_splitK_kernelPKfS0_S0_fS0_PfS0_S0_S1_S1_iiiiE5r_buf;
	add.s32 	%r176, %r67, 16;
	mov.u64 	%rd156, %rd7;
	mov.u32 	%r177, %r19;
$L__BB0_19:
	.pragma "nounroll";
	ld.global.f32 	%f16, [%rd156+-16];
	ld.global.f32 	%f17, [%rd157+-16];
	fma.rn.f32 	%f18, %f14, %f17, %f16;
	add.f32 	%f19, %f18, 0f00000000;
	ld.shared.f32 	%f20, [%r176+-16];
	mul.f32 	%f21, %f20, %f19;
	atom.shared.add.f32 	%f22, [%r4], %f21;
	ld.global.f32 	%f23, [%rd156+-12];
	ld.global.f32 	%f24, [%rd157+-12];
	fma.rn.f32 	%f25, %f14, %f24, %f23;
	add.f32 	%f26, %f25, 0f00000000;
	ld.shared.f32 	%f27, [%r176+-12];
	mul.f32 	%f28, %f27, %f26;
	atom.shared.add.f32 	%f29, [%r4], %f28;
	ld.global.f32 	%f30, [%rd156+-8];
	ld.global.f32 	%f31, [%rd157+-8];
	fma.rn.f32 	%f32, %f14, %f31, %f30;
	add.f32 	%f33, %f32, 0f00000000;
	ld.shared.f32 	%f34, [%r176+-8];
	mul.f32 	%f35, %f34, %f33;
	atom.shared.add.f32 	%f36, [%r4], %f35;
	ld.global.f32 	%f37, [%rd156+-4];
	ld.global.f32 	%f38, [%rd157+-4];
	fma.rn.f32 	%f39, %f14, %f38, %f37;
	add.f32 	%f40, %f39, 0f00000000;
	ld.shared.f32 	%f41, [%r176+-4];
	mul.f32 	%f42, %f41, %f40;
	atom.shared.add.f32 	%f43, [%r4], %f42;
	ld.global.f32 	%f44, [%rd156];
	ld.global.f32 	%f45, [%rd157];
	fma.rn.f32 	%f46, %f14, %f45, %f44;
	add.f32 	%f47, %f46, 0f00000000;
	ld.shared.f32 	%f48, [%r176];
	mul.f32 	%f49, %f48, %f47;
	atom.shared.add.f32 	%f50, [%r4], %f49;
	ld.global.f32 	%f51, [%rd156+4];
	ld.global.f32 	%f52, [%rd157+4];
	fma.rn.f32 	%f53, %f14, %f52, %f51;
	add.f32 	%f54, %f53, 0f00000000;
	ld.shared.f32 	%f55, [%r176+4];
	mul.f32 	%f56, %f55, %f54;
	atom.shared.add.f32 	%f57, [%r4], %f56;
	ld.global.f32 	%f58, [%rd156+8];
	ld.global.f32 	%f59, [%rd157+8];
	fma.rn.f32 	%f60, %f14, %f59, %f58;
	add.f32 	%f61, %f60, 0f00000000;
	ld.shared.f32 	%f62, [%r176+8];
	mul.f32 	%f63, %f62, %f61;
	atom.shared.add.f32 	%f64, [%r4], %f63;
	ld.global.f32 	%f65, [%rd156+12];
	ld.global.f32 	%f66, [%rd157+12];
	fma.rn.f32 	%f67, %f14, %f66, %f65;
	add.f32 	%f68, %f67, 0f00000000;
	ld.shared.f32 	%f69, [%r176+12];
	mul.f32 	%f70, %f69, %f68;
	atom.shared.add.f32 	%f71, [%r4], %f70;
	add.s32 	%r177, %r177, 8;
	add.s32 	%r176, %r176, 32;
	add.s64 	%rd157, %rd157, 32;
	add.s64 	%rd156, %rd156, 32;
	setp.ne.s32 	%p5, %r177, 0;
	mov.u32 	%r179, %r14;
	@%p5 bra 	$L__BB0_19;
$L__BB0_20:
	setp.eq.s32 	%p6, %r8, 0;
	@%p6 bra 	$L__BB0_28;
	setp.lt.u32 	%p7, %r9, 3;
	@%p7 bra 	$L__BB0_23;
	cvt.u32.u64 	%r68, %rd6;
	add.s32 	%r69, %r179, %r68;
	mul.wide.u32 	%rd30, %r69, 4;
	add.s64 	%rd31, %rd4, %rd30;
	ld.global.f32 	%f72, [%rd31];
	add.s64 	%rd32, %rd3, %rd30;
	ld.global.f32 	%f73, [%rd32];
	fma.rn.f32 	%f74, %f14, %f73, %f72;
	add.f32 	%f75, %f74, 0f00000000;
	shl.b32 	%r70, %r179, 2;
	mov.u32 	%r71, _ZZ24persistent_splitK_kernelPKfS0_S0_fS0_PfS0_S0_S1_S1_iiiiE5r_buf;
	add.s32 	%r72, %r71, %r70;
	ld.shared.f32 	%f76, [%r72];
	mul.f32 	%f77, %f76, %f75;
	atom.shared.add.f32 	%f78, [%r4], %f77;
	cvt.u64.u32 	%rd33, %r179;
	add.s64 	%rd34, %rd33, %rd6;
	shl.b64 	%rd35, %rd34, 2;
	add.s64 	%rd36, %rd4, %rd35;
	ld.global.f32 	%f79, [%rd36+4];
	add.s64 	%rd37, %rd3, %rd35;
	ld.global.f32 	%f80, [%rd37+4];
	fma.rn.f32 	%f81, %f14, %f80, %f79;
	add.f32 	%f82, %f81, 0f00000000;
	ld.shared.f32 	%f83, [%r72+4];
	mul.f32 	%f84, %f83, %f82;
	atom.shared.add.f32 	%f85, [%r4], %f84;
	ld.global.f32 	%f86, [%rd36+8];
	ld.global.f32 	%f87, [%rd37+8];
	fma.rn.f32 	%f88, %f14, %f87, %f86;
	add.f32 	%f89, %f88, 0f00000000;
	ld.shared.f32 	%f90, [%r72+8];
	mul.f32 	%f91, %f90, %f89;
	atom.shared.add.f32 	%f92, [%r4], %f91;
	ld.global.f32 	%f93, [%rd36+12];
	ld.global.f32 	%f94, [%rd37+12];
	fma.rn.f32 	%f95, %f14, %f94, %f93;
	add.f32 	%f96, %f95, 0f00000000;
	ld.shared.f32 	%f97, [%r72+12];
	mul.f32 	%f98, %f97, %f96;
	atom.shared.add.f32 	%f99, [%r4], %f98;
	add.s32 	%r179, %r179, 4;
$L__BB0_23:
	setp.eq.s32 	%p8, %r10, 0;
	@%p8 bra 	$L__BB0_28;
	setp.eq.s32 	%p9, %r10, 1;
	@%p9 bra 	$L__BB0_26;
	cvt.u32.u64 	%r73, %rd6;
	add.s32 	%r74, %r179, %r73;
	mul.wide.u32 	%rd38, %r74, 4;
	add.s64 	%rd39, %rd4, %rd38;
	ld.global.f32 	%f100, [%rd39];
	add.s64 	%rd40, %rd3, %rd38;
	ld.global.f32 	%f101, [%rd40];
	fma.rn.f32 	%f102, %f14, %f101, %f100;
	add.f32 	%f103, %f102, 0f00000000;
	shl.b32 	%r75, %r179, 2;
	mov.u32 	%r76, _ZZ24persistent_splitK_kernelPKfS0_S0_fS0_PfS0_S0_S1_S1_iiiiE5r_buf;
	add.s32 	%r77, %r76, %r75;
	ld.shared.f32 	%f104, [%r77];
	mul.f32 	%f105, %f104, %f103;
	atom.shared.add.f32 	%f106, [%r4], %f105;
	cvt.u64.u32 	%rd41, %r179;
	add.s64 	%rd42, %rd41, %rd6;
	shl.b64 	%rd43, %rd42, 2;
	add.s64 	%rd44, %rd4, %rd43;
	ld.global.f32 	%f107, [%rd44+4];
	add.s64 	%rd45, %rd3, %rd43;
	ld.global.f32 	%f108, [%rd45+4];
	fma.rn.f32 	%f109, %f14, %f108, %f107;
	add.f32 	%f110, %f109, 0f00000000;
	ld.shared.f32 	%f111, [%r77+4];
	mul.f32 	%f112, %f111, %f110;
	atom.shared.add.f32 	%f113, [%r4], %f112;
	add.s32 	%r179, %r179, 2;
$L__BB0_26:
	setp.eq.s32 	%p10, %r15, 0;
	@%p10 bra 	$L__BB0_28;
	cvt.u32.u64 	%r78, %rd6;
	add.s32 	%r79, %r179, %r78;
	mul.wide.u32 	%rd46, %r79, 4;
	add.s64 	%rd47, %rd4, %rd46;
	ld.global.f32 	%f114, [%rd47];
	add.s64 	%rd48, %rd3, %rd46;
	ld.global.f32 	%f115, [%rd48];
	fma.rn.f32 	%f116, %f14, %f115, %f114;
	add.f32 	%f117, %f116, 0f00000000;
	shl.b32 	%r80, %r179, 2;
	mov.u32 	%r81, _ZZ24persistent_splitK_kernelPKfS0_S0_fS0_PfS0_S0_S1_S1_iiiiE5r_buf;
	add.s32 	%r82, %r81, %r80;
	ld.shared.f32 	%f118, [%r82];
	mul.f32 	%f119, %f118, %f117;
	atom.shared.add.f32 	%f120, [%r4], %f119;
$L__BB0_28:
	bar.sync 	0;
	ld.shared.f32 	%f174, [%r4];
	mul.f32 	%f175, %f174, 0f3F000000;
	mul.f32 	%f176, %f174, %f174;
	mul.f32 	%f177, %f174, %f176;
	fma.rn.f32 	%f178, %f177, 0f3D372713, %f174;
	mul.f32 	%f179, %f178, 0f3F4C422A;
	abs.f32 	%f180, %f179;
	mul.f32 	%f181, %f180, 0f4038AA3B;
	ex2.approx.ftz.f32 	%f182, %f181;
	add.f32 	%f183, %f182, 0f3F800000;
	rcp.approx.ftz.f32 	%f184, %f183;
	fma.rn.f32 	%f185, %f184, 0fC0000000, 0f3F800000;
	setp.ge.f32 	%p20, %f180, 0f41102CB4;
	selp.f32 	%f186, 0f3F800000, %f185, %p20;
	copysign.f32 	%f187, %f179, %f186;
	mul.f32 	%f188, %f179, %f179;
	fma.rn.f32 	%f189, %f188, 0f3C80F082, 0fBD563CAE;
	fma.rn.f32 	%f190, %f189, %f188, 0f3E085941;
	fma.rn.f32 	%f191, %f190, %f188, 0fBEAAA9ED;
	fma.rn.f32 	%f192, %f191, %f188, 0f00000000;
	fma.rn.f32 	%f193, %f192, %f179, %f179;
	setp.ge.f32 	%p21, %f180, 0f3F19999A;
	selp.f32 	%f194, %f187, %f193, %p21;
	add.f32 	%f195, %f194, 0f3F800000;
	mul.f32 	%f196, %f175, %f195;
	ld.shared.f32 	%f197, [%r3];
	mul.f32 	%f198, %f196, 0f3E19999A;
	fma.rn.f32 	%f199, %f197, 0f3F59999A, %f198;
	add.s32 	%r126, %r170, %r6;
	mad.lo.s32 	%r40, %r126, %r52, %r2;
	mul.wide.u32 	%rd90, %r40, 4;
	add.s64 	%rd91, %rd8, %rd90;
	st.global.f32 	[%rd91], %f199;
	st.shared.f32 	[%r3], %f199;
	bar.sync 	0;
	@%p2 bra 	$L__BB0_42;
	setp.lt.u32 	%p22, %r7, 15;
	mov.b32 	%r183, 0;
	@%p22 bra 	$L__BB0_32;
	mov.b32 	%r181, 0;
$L__BB0_31:
	.pragma "nounroll";
	shl.b32 	%r129, %r181, 2;
	mov.u32 	%r130, _ZZ24persistent_splitK_kernelPKfS0_S0_fS0_PfS0_S0_S1_S1_iiiiE5r_buf;
	add.s32 	%r131, %r130, %r129;
	ld.shared.f32 	%f200, [%r131];
	mad.lo.s32 	%r132, %r181, %r52, %r2;
	mul.wide.u32 	%rd92, %r132, 4;
	add.s64 	%rd93, %rd5, %rd92;
	ld.global.f32 	%f201, [%rd93];
	mul.f32 	%f202, %f200, %f201;
	atom.shared.add.f32 	%f203, [%r5], %f202;
	ld.shared.f32 	%f204, [%r131+4];
	add.s32 	%r133, %r132, %r52;
	mul.wide.u32 	%rd94, %r133, 4;
	add.s64 	%rd95, %rd5, %rd94;
	ld.global.f32 	%f205, [%rd95];
	mul.f32 	%f206, %f204, %f205;
	atom.shared.add.f32 	%f207, [%r5], %f206;
	ld.shared.f32 	%f208, [%r131+8];
	add.s32 	%r134, %r133, %r52;
	mul.wide.u32 	%rd96, %r134, 4;
	add.s64 	%rd97, %rd5, %rd96;
	ld.global.f32 	%f209, [%rd97];
	mul.f32 	%f210, %f208, %f209;
	atom.shared.add.f32 	%f211, [%r5], %f210;
	ld.shared.f32 	%f212, [%r131+12];
	add.s32 	%r135, %r134, %r52;
	mul.wide.u32 	%rd98, %r135, 4;
	add.s64 	%rd99, %rd5, %rd98;
	ld.global.f32 	%f213, [%rd99];
	mul.f32 	%f214, %f212, %f213;
	atom.shared.add.f32 	%f215, [%r5], %f214;
	ld.shared.f32 	%f216, [%r131+16];
	add.s32 	%r136, %r135, %r52;
	mul.wide.u32 	%rd100, %r136, 4;
	add.s64 	%rd101, %rd5, %rd100;
	ld.global.f32 	%f217, [%rd101];
	mul.f32 	%f218, %f216, %f217;
	atom.shared.add.f32 	%f219, [%r5], %f218;
	ld.shared.f32 	%f220, [%r131+20];
	add.s32 	%r137, %r136, %r52;
	mul.wide.u32 	%rd102, %r137, 4;
	add.s64 	%rd103, %rd5, %rd102;
	ld.global.f32 	%f221, [%rd103];
	mul.f32 	%f222, %f220, %f221;
	atom.shared.add.f32 	%f223, [%r5], %f222;
	ld.shared.f32 	%f224, [%r131+24];
	add.s32 	%r138, %r137, %r52;
	mul.wide.u32 	%rd104, %r138, 4;
	add.s64 	%rd105, %rd5, %rd104;
	ld.global.f32 	%f225, [%rd105];
	mul.f32 	%f226, %f224, %f225;
	atom.shared.add.f32 	%f227, [%r5], %f226;
	ld.shared.f32 	%f228, [%r131+28];
	add.s32 	%r139, %r138, %r52;
	mul.wide.u32 	%rd106, %r139, 4;
	add.s64 	%rd107, %rd5, %rd106;
	ld.global.f32 	%f229, [%rd107];
	mul.f32 	%f230, %f228, %f229;
	atom.shared.add.f32 	%f231, [%r5], %f230;
	ld.shared.f32 	%f232, [%r131+32];
	add.s32 	%r140, %r139, %r52;
	mul.wide.u32 	%rd108, %r140, 4;
	add.s64 	%rd109, %rd5, %rd108;
	ld.global.f32 	%f233, [%rd109];
	mul.f32 	%f234, %f232, %f233;
	atom.shared.add.f32 	%f235, [%r5], %f234;
	ld.shared.f32 	%f236, [%r131+36];
	add.s32 	%r141, %r140, %r52;
	mul.wide.u32 	%rd110, %r141, 4;
	add.s64 	%rd111, %rd5, %rd110;
	ld.global.f32 	%f237, [%rd111];
	mul.f32 	%f238, %f236, %f237;
	atom.shared.add.f32 	%f239, [%r5], %f238;
	ld.shared.f32 	%f240, [%r131+40];
	add.s32 	%r142, %r141, %r52;
	mul.wide.u32 	%rd112, %r142, 4;
	add.s64 	%rd113, %rd5, %rd112;
	ld.global.f32 	%f241, [%rd113];
	mul.f32 	%f242, %f240, %f241;
	atom.shared.add.f32 	%f243, [%r5], %f242;
	ld.shared.f32 	%f244, [%r131+44];
	add.s32 	%r143, %r142, %r52;
	mul.wide.u32 	%rd114, %r143, 4;
	add.s64 	%rd115, %rd5, %rd114;
	ld.global.f32 	%f245, [%rd115];
	mul.f32 	%f246, %f244, %f245;
	atom.shared.add.f32 	%f247, [%r5], %f246;
	ld.shared.f32 	%f248, [%r131+48];
	add.s32 	%r144, %r143, %r52;
	mul.wide.u32 	%rd116, %r144, 4;
	add.s64 	%rd117, %rd5, %rd116;
	ld.global.f32 	%f249, [%rd117];
	mul.f32 	%f250, %f248, %f249;
	atom.shared.add.f32 	%f251, [%r5], %f250;
	ld.shared.f32 	%f252, [%r131+52];
	add.s32 	%r145, %r144, %r52;
	mul.wide.u32 	%rd118, %r145, 4;
	add.s64 	%rd119, %rd5, %rd118;
	ld.global.f32 	%f253, [%rd119];
	mul.f32 	%f254, %f252, %f253;
	atom.shared.add.f32 	%f255, [%r5], %f254;
	ld.shared.f32 	%f256, [%r131+56];
	add.s32 	%r146, %r145, %r52;
	mul.wide.u32 	%rd120, %r146, 4;
	add.s64 	%rd121, %rd5, %rd120;
	ld.global.f32 	%f257, [%rd121];
	mul.f32 	%f258, %f256, %f257;
	atom.shared.add.f32 	%f259, [%r5], %f258;
	ld.shared.f32 	%f260, [%r131+60];
	add.s32 	%r147, %r146, %r52;
	mul.wide.u32 	%rd122, %r147, 4;
	add.s64 	%rd123, %rd5, %rd122;
	ld.global.f32 	%f261, [%rd123];
	mul.f32 	%f262, %f260, %f261;
	atom.shared.add.f32 	%f263, [%r5], %f262;
	add.s32 	%r181, %r181, 16;
	setp.ne.s32 	%p23, %r181, %r18;
	mov.u32 	%r183, %r18;
	@%p23 bra 	$L__BB0_31;
$L__BB0_32:
	setp.eq.s32 	%p24, %r11, 0;
	@%p24 bra 	$L__BB0_42;
	add.s32 	%r148, %r11, -1;
	setp.lt.u32 	%p25, %r148, 7;
	@%p25 bra 	$L__BB0_35;
	shl.b32 	%r149, %r183, 2;
	mov.u32 	%r150, _ZZ24persistent_splitK_kernelPKfS0_S0_fS0_PfS0_S0_S1_S1_iiiiE5r_buf;
	add.s32 	%r151, %r150, %r149;
	ld.shared.f32 	%f264, [%r151];
	mad.lo.s32 	%r152, %r183, %r52, %r2;
	mul.wide.u32 	%rd124, %r152, 4;
	add.s64 	%rd125, %rd5, %rd124;
	ld.global.f32 	%f265, [%rd125];
	mul.f32 	%f266, %f264, %f265;
	atom.shared.add.f32 	%f267, [%r5], %f266;
	ld.shared.f32 	%f268, [%r151+4];
	add.s32 	%r153, %r152, %r52;
	mul.wide.u32 	%rd126, %r153, 4;
	add.s64 	%rd127, %rd5, %rd126;
	ld.global.f32 	%f269, [%rd127];
	mul.f32 	%f270, %f268, %f269;
	atom.shared.add.f32 	%f271, [%r5], %f270;
	ld.shared.f32 	%f272, [%r151+8];
	add.s32 	%r154, %r153, %r52;
	mul.wide.u32 	%rd128, %r154, 4;
	add.s64 	%rd129, %rd5, %rd128;
	ld.global.f32 	%f273, [%rd129];
	mul.f32 	%f274, %f272, %f273;
	atom.shared.add.f32 	%f275, [%r5], %f274;
	ld.shared.f32 	%f276, [%r151+12];
	add.s32 	%r155, %r154, %r52;
	mul.wide.u32 	%rd130, %r155, 4;
	add.s64 	%rd131, %rd5, %rd130;
	ld.global.f32 	%f277, [%rd131];
	mul.f32 	%f278, %f276, %f277;
	atom.shared.add.f32 	%f279, [%r5], %f278;
	ld.shared.f32 	%f280, [%r151+16];
	add.s32 	%r156, %r155, %r52;
	mul.wide.u32 	%rd132, %r156, 4;
	add.s64 	%rd133, %rd5, %rd132;
	ld.global.f32 	%f281, [%rd133];
	mul.f32 	%f282, %f280, %f281;
	atom.shared.add.f32 	%f283, [%r5], %f282;
	ld.shared.f32 	%f284, [%r151+20];
	add.s32 	%r157, %r156, %r52;
	mul.wide.u32 	%rd134, %r157, 4;
	add.s64 	%rd135, %rd5, %rd134;
	ld.global.f32 	%f285, [%rd135];
	mul.f32 	%f286, %f284, %f285;
	atom.shared.add.f32 	%f287, [%r5], %f286;
	ld.shared.f32 	%f288, [%r151+24];
	add.s32 	%r158, %r157, %r52;
	mul.wide.u32 	%rd136, %r158, 4;
	add.s64 	%rd137, %rd5, %rd136;
	ld.global.f32 	%f289, [%rd137];
	mul.f32 	%f290, %f288, %f289;
	atom.shared.add.f32 	%f291, [%r5], %f290;
	ld.shared.f32 	%f292, [%r151+28];
	add.s32 	%r159, %r158, %r52;
	mul.wide.u32 	%rd138, %r159, 4;
	add.s64 	%rd139, %rd5, %rd138;
	ld.global.f32 	%f293, [%rd139];
	mul.f32 	%f294, %f292, %f293;
	atom.shared.add.f32 	%f295, [%r5], %f294;
	add.s32 	%r183, %r183, 8;
$L__BB0_35:
	setp.eq.s32 	%p26, %r8, 0;
	@%p26 bra 	$L__BB0_42;
	setp.lt.u32 	%p27, %r9, 3;
	@%p27 bra 	$L__BB0_38;
	shl.b32 	%r160, %r183, 2;
	mov.u32 	%r161, _ZZ24persistent_splitK_kernelPKfS0_S0_fS0_PfS0_S0_S1_S1_iiiiE5r_buf;
	add.s32 	%r162, %r161, %r160;
	ld.shared.f32 	%f296, [%r162];
	mad.lo.s32 	%r163, %r183, %r52, %r2;
	mul.wide.u32 	%rd140, %r163, 4;
	add.s64 	%rd141, %rd5, %rd140;
	ld.global.f32 	%f297, [%rd141];
	mul.f32 	%f298, %f296, %f297;
	atom.shared.add.f32 	%f299, [%r5], %f298;
	ld.shared.f32 	%f300, [%r162+4];
	add.s32 	%r164, %r163, %r52;
	mul.wide.u32 	%rd142, %r164, 4;
	add.s64 	%rd143, %rd5, %rd142;
	ld.global.f32 	%f301, [%rd143];
	mul.f32 	%f302, %f300, %f301;
	atom.shared.add.f32 	%f303, [%r5], %f302;
	ld.shared.f32 	%f304, [%r162+8];
	add.s32 	%r165, %r164, %r52;
	mul.wide.u32 	%rd144, %r165, 4;
	add.s64 	%rd145, %rd5, %rd144;
	ld.global.f32 	%f305, [%rd145];
	mul.f32 	%f306, %f304, %f305;
	atom.shared.add.f32 	%f307, [%r5], %f306;
	ld.shared.f32 	%f308, [%r162+12];
	add.s32 	%r166, %r165, %r52;
	mul.wide.u32 	%rd146, %r166, 4;
	add.s64 	%rd147, %rd5, %rd146;
	ld.global.f32 	%f309, [%rd147];
	mul.f32 	%f310, %f308, %f309;
	atom.shared.add.f32 	%f311, [%r5], %f310;
	add.s32 	%r183, %r183, 4;
$L__BB0_38:
	setp.eq.s32 	%p28, %r10, 0;
	@%p28 bra 	$L__BB0_42;
	setp.eq.s32 	%p29, %r10, 1;
	shl.b32 	%r167, %r183, 2;
	mov.u32 	%r168, _ZZ24persistent_splitK_kernelPKfS0_S0_fS0_PfS0_S0_S1_S1_iiiiE5r_buf;
	add.s32 	%r48, %r168, %r167;
	ld.shared.f32 	%f312, [%r48];
	mad.lo.s32 	%r49, %r183, %r52, %r2;
	mul.wide.u32 	%rd148, %r49, 4;
	add.s64 	%rd149, %rd5, %rd148;
	ld.global.f32 	%f313, [%rd149];
	mul.f32 	%f314, %f312, %f313;
	atom.shared.add.f32 	%f315, [%r5], %f314;
	@%p29 bra 	$L__BB0_42;
	setp.eq.s32 	%p30, %r10, 2;
	ld.shared.f32 	%f316, [%r48+4];
	add.s32 	%r50, %r49, %r52;
	mul.wide.u32 	%rd150, %r50, 4;
	add.s64 	%rd151, %rd5, %rd150;
	ld.global.f32 	%f317, [%rd151];
	mul.f32 	%f318, %f316, %f317;
	atom.shared.add.f32 	%f319, [%r5], %f318;
	@%p30 bra 	$L__BB0_42;
	ld.shared.f32 	%f320, [%r48+8];
	add.s32 	%r169, %r50, %r52;
	mul.wide.u32 	%rd152, %r169, 4;
	add.s64 	%rd153, %rd5, %rd152;
	ld.global.f32 	%f321, [%rd153];
	mul.f32 	%f322, %f320, %f321;
	atom.shared.add.f32 	%f323, [%r5], %f322;
$L__BB0_42:
	setp.gt.u32 	%p31, %r2, 143;
	bar.sync 	0;
	ld.shared.f32 	%f13, [%r5];
	@%p31 bra 	$L__BB0_44;
	ld.shared.f32 	%f324, [%r5+576];
	max.f32 	%f325, %f13, %f324;
	st.shared.f32 	[%r5], %f325;
$L__BB0_44:
	setp.gt.u32 	%p32, %r2, 71;
	bar.sync 	0;
	@%p32 bra 	$L__BB0_46;
	ld.shared.f32 	%f326, [%r5];
	ld.shared.f32 	%f327, [%r5+288];
	max.f32 	%f328, %f326, %f327;
	st.shared.f32 	[%r5], %f328;
$L__BB0_46:
	setp.gt.u32 	%p33, %r2, 35;
	bar.sync 	0;
	@%p33 bra 	$L__BB0_48;
	ld.shared.f32 	%f329, [%r5];
	ld.shared.f32 	%f330, [%r5+144];
	max.f32 	%f331, %f329, %f330;
	st.shared.f32 	[%r5], %f331;
$L__BB0_48:
	setp.gt.u32 	%p34, %r2, 17;
	bar.sync 	0;
	@%p34 bra 	$L__BB0_50;
	ld.shared.f32 	%f332, [%r5];
	ld.shared.f32 	%f333, [%r5+72];
	max.f32 	%f334, %f332, %f333;
	st.shared.f32 	[%r5], %f334;
$L__BB0_50:
	setp.gt.u32 	%p35, %r2, 8;
	bar.sync 	0;
	@%p35 bra 	$L__BB0_52;
	ld.shared.f32 	%f335, [%r5];
	ld.shared.f32 	%f336, [%r5+36];
	max.f32 	%f337, %f335, %f336;
	st.shared.f32 	[%r5], %f337;
$L__BB0_52:
	setp.gt.u32 	%p36, %r2, 3;
	bar.sync 	0;
	@%p36 bra 	$L__BB0_54;
	ld.shared.f32 	%f338, [%r5];
	ld.shared.f32 	%f339, [%r5+16];
	max.f32 	%f340, %f338, %f339;
	st.shared.f32 	[%r5], %f340;
$L__BB0_54:
	setp.gt.u32 	%p37, %r2, 1;
	bar.sync 	0;
	@%p37 bra 	$L__BB0_56;
	ld.shared.f32 	%f341, [%r5];
	ld.shared.f32 	%f342, [%r5+8];
	max.f32 	%f343, %f341, %f342;
	st.shared.f32 	[%r5], %f343;
$L__BB0_56:
	setp.ne.s32 	%p38, %r2, 0;
	bar.sync 	0;
	@%p38 bra 	$L__BB0_58;
	ld.shared.f32 	%f344, [%r5];
	ld.shared.f32 	%f345, [_ZZ24persistent_splitK_kernelPKfS0_S0_fS0_PfS0_S0_S1_S1_iiiiE8r_d7_buf+4];
	max.f32 	%f346, %f344, %f345;
	st.shared.f32 	[%r5], %f346;
$L__BB0_58:
	bar.sync 	0;
	ld.shared.f32 	%f347, [_ZZ24persistent_splitK_kernelPKfS0_S0_fS0_PfS0_S0_S1_S1_iiiiE8r_d7_buf];
	div.rn.f32 	%f348, %f13, %f347;
	mul.wide.u32 	%rd154, %r40, 4;
	add.s64 	%rd155, %rd9, %rd154;
	st.global.f32 	[%rd155], %f348;
	add.s32 	%r170, %r170, 1;
	setp.ne.s32 	%p39, %r170, %r54;
	@%p39 bra 	$L__BB0_2;
$L__BB0_59:
	ret;

}
	// .globl	_Z28persistent_splitK_tbc_kernelPKfS0_S0_fS0_PfS0_S0_S1_S1_iiii
.visible .entry _Z28persistent_splitK_tbc_kernelPKfS0_S0_fS0_PfS0_S0_S1_S1_iiii(
	.param .u64 .ptr .align 1 _Z28persistent_splitK_tbc_kernelPKfS0_S0_fS0_PfS0_S0_S1_S1_iiii_param_0,
	.param .u64 .ptr .align 1 _Z28persistent_splitK_tbc_kernelPKfS0_S0_fS0_PfS0_S0_S1_S1_iiii_param_1,
	.param .u64 .ptr .align 1 _Z28persistent_splitK_tbc_kernelPKfS0_S0_fS0_PfS0_S0_S1_S1_iiii_param_2,
	.param .f32 _Z28persistent_splitK_tbc_kernelPKfS0_S0_fS0_PfS0_S0_S1_S1_iiii_param_3,
	.param .u64 .ptr .align 1 _Z28persistent_splitK_tbc_kernelPKfS0_S0_fS0_PfS0_S0_S1_S1_iiii_param_4,
	.param .u64 .ptr .align 1 _Z28persistent_splitK_tbc_kernelPKfS0_S0_fS0_PfS0_S0_S1_S1_iiii_param_5,
	.param .u64 .ptr .align 1 _Z28persistent_splitK_tbc_kernelPKfS0_S0_fS0_PfS0_S0_S1_S1_iiii_param_6,
	.param .u64 .ptr .align 1 _Z28persistent_splitK_tbc_kernelPKfS0_S0_fS0_PfS0_S0_S1_S1_iiii_param_7,
	.param .u64 .ptr .align 1 _Z28persistent_splitK_tbc_kernelPKfS0_S0_fS0_PfS0_S0_S1_S1_iiii_param_8,
	.param .u64 .ptr .align 1 _Z28persistent_splitK_tbc_kernelPKfS0_S0_fS0_PfS0_S0_S1_S1_iiii_param_9,
	.param .u32 _Z28persistent_splitK_tbc_kernelPKfS0_S0_fS0_PfS0_S0_S1_S1_iiii_param_10,
	.param .u32 _Z28persistent_splitK_tbc_kernelPKfS0_S0_fS0_PfS0_S0_S1_S1_iiii_param_11,
	.param .u32 _Z28persistent_splitK_tbc_kernelPKfS0_S0_fS0_PfS0_S0_S1_S1_iiii_param_12,
	.param .u32 _Z28persistent_splitK_tbc_kernelPKfS0_S0_fS0_PfS0_S0_S1_S1_iiii_param_13
)
.explicitcluster
.reqnctapercluster 8, 1, 1
{
	.reg .pred 	%p<40>;
	.reg .b32 	%r<185>;
	.reg .b32 	%f<357>;
	.reg .b64 	%rd<158>;
	// demoted variable
	.shared .align 4 .b8 _ZZ28persistent_splitK_tbc_kernelPKfS0_S0_fS0_PfS0_S0_S1_S1_iiiiE5r_buf[1024];
	// demoted variable
	.shared .align 4 .b8 _ZZ28persistent_splitK_tbc_kernelPKfS0_S0_fS0_PfS0_S0_S1_S1_iiiiE10re_inp_buf[1024];
	// demoted variable
	.shared .align 4 .b8 _ZZ28persistent_splitK_tbc_kernelPKfS0_S0_fS0_PfS0_S0_S1_S1_iiiiE8r_d7_buf[1024];
	ld.param.u64 	%rd17, [_Z28persistent_splitK_tbc_kernelPKfS0_S0_fS0_PfS0_S0_S1_S1_iiii_param_0];
	ld.param.u64 	%rd18, [_Z28persistent_splitK_tbc_kernelPKfS0_S0_fS0_PfS0_S0_S1_S1_iiii_param_1];
	ld.param.u64 	%rd19, [_Z28persistent_splitK_tbc_kernelPKfS0_S0_fS0_PfS0_S0_S1_S1_iiii_param_2];
	ld.param.f32 	%f14, [_Z28persistent_splitK_tbc_kernelPKfS0_S0_fS0_PfS0_S0_S1_S1_iiii_param_3];
	ld.param.u64 	%rd20, [_Z28persistent_splitK_tbc_kernelPKfS0_S0_fS0_PfS0_S0_S1_S1_iiii_param_4];
	ld.param.u64 	%rd21, [_Z28persistent_splitK_tbc_kernelPKfS0_S0_fS0_PfS0_S0_S1_S1_iiii_param_5];
	ld.param.u64 	%rd22, [_Z28persistent_splitK_tbc_kernelPKfS0_S0_fS0_PfS0_S0_S1_S1_iiii_param_6];
	ld.param.u64 	%rd15, [_Z28persistent_splitK_tbc_kernelPKfS0_S0_fS0_PfS0_S0_S1_S1_iiii_param_8];
	ld.param.u64 	%rd16, [_Z28persistent_splitK_tbc_kernelPKfS0_S0_fS0_PfS0_S0_S1_S1_iiii_param_9];
	ld.param.u32 	%r52, [_Z28persistent_splitK_tbc_kernelPKfS0_S0_fS0_PfS0_S0_S1_S1_iiii_param_10];
	ld.param.u32 	%r53, [_Z28persistent_splitK_tbc_kernelPKfS0_S0_fS0_PfS0_S0_S1_S1_iiii_param_11];
	ld.param.u32 	%r54, [_Z28persistent_splitK_tbc_kernelPKfS0_S0_fS0_PfS0_S0_S1_S1_iiii_param_12];
	cvta.to.global.u64 	%rd1, %rd18;
	cvta.to.global.u64 	%rd2, %rd17;
	cvta.to.global.u64 	%rd3, %rd20;
	cvta.to.global.u64 	%rd4, %rd19;
	cvta.to.global.u64 	%rd5, %rd22;
	cvta.to.global.u64 	%rd23, %rd21;
	mov.u32 	%r1, %ctaid.x;
	mov.u32 	%r2, %tid.x;
	mad.lo.s32 	%r55, %r52, %r1, %r2;
	mul.wide.u32 	%rd24, %r55, 4;
	add.s64 	%rd25, %rd23, %rd24;
	ld.global.f32 	%f15, [%rd25];
	shl.b32 	%r56, %r2, 2;
	mov.u32 	%r57, _ZZ28persistent_splitK_tbc_kernelPKfS0_S0_fS0_PfS0_S0_S1_S1_iiiiE5r_buf;
	add.s32 	%r3, %r57, %r56;
	st.shared.f32 	[%r3], %f15;
	setp.lt.s32 	%p1, %r54, 1;
	@%p1 bra 	$L__BB1_59;
	mov.u32 	%r60, _ZZ28persistent_splitK_tbc_kernelPKfS0_S0_fS0_PfS0_S0_S1_S1_iiiiE10re_inp_buf;
	add.s32 	%r4, %r60, %r56;
	mov.u32 	%r61, _ZZ28persistent_splitK_tbc_kernelPKfS0_S0_fS0_PfS0_S0_S1_S1_iiiiE8r_d7_buf;
	add.s32 	%r5, %r61, %r56;
	mul.lo.s32 	%r6, %r54, %r1;
	mul.lo.s32 	%r62, %r52, %r2;
	add.s32 	%r7, %r52, -1;
	and.b32  	%r8, %r52, 7;
	add.s32 	%r9, %r8, -1;
	and.b32  	%r10, %r52, 3;
	and.b32  	%r11, %r52, 15;
	and.b32  	%r12, %r53, 7;
	and.b32  	%r13, %r53, 3;
	and.b32  	%r14, %r52, 2147483640;
	and.b32  	%r15, %r52, 1;
	and.b32  	%r16, %r53, 2147483640;
	and.b32  	%r17, %r53, 1;
	and.b32  	%r18, %r52, 2147483632;
	neg.s32 	%r19, %r14;
	cvt.u64.u32 	%rd6, %r62;
	mul.wide.u32 	%rd26, %r62, 4;
	add.s64 	%rd27, %rd26, %rd4;
	add.s64 	%rd7, %rd27, 16;
	cvta.to.global.u64 	%rd8, %rd15;
	cvta.to.global.u64 	%rd9, %rd16;
	mov.b32 	%r170, 0;
$L__BB1_2:
	setp.lt.s32 	%p2, %r52, 1;
	mov.b32 	%r63, 0;
	st.shared.u32 	[%r4], %r63;
	st.shared.u32 	[%r5], %r63;
	bar.sync 	0;
	@%p2 bra 	$L__BB1_28;
	setp.lt.s32 	%p3, %r53, 1;
	add.s32 	%r64, %r170, %r6;
	mul.lo.s32 	%r21, %r64, %r53;
	@%p3 bra 	$L__BB1_17;
	mov.b32 	%r171, 0;
$L__BB1_5:
	setp.lt.u32 	%p11, %r53, 8;
	mov.f32 	%f356, 0f00000000;
	mov.b32 	%r174, 0;
	@%p11 bra 	$L__BB1_8;
	mov.f32 	%f356, 0f00000000;
	mov.b32 	%r172, 0;
$L__BB1_7:
	.pragma "nounroll";
	add.s32 	%r86, %r172, %r21;
	mul.wide.s32 	%rd49, %r86, 4;
	add.s64 	%rd50, %rd2, %rd49;
	ld.global.f32 	%f124, [%rd50];
	mad.lo.s32 	%r87, %r172, %r52, %r2;
	mad.lo.s32 	%r88, %r87, %r52, %r171;
	mul.wide.s32 	%rd51, %r88, 4;
	add.s64 	%rd52, %rd1, %rd51;
	ld.global.f32 	%f125, [%rd52];
	fma.rn.f32 	%f126, %f124, %f125, %f356;
	ld.global.f32 	%f127, [%rd50+4];
	add.s32 	%r89, %r87, %r52;
	mad.lo.s32 	%r90, %r89, %r52, %r171;
	mul.wide.s32 	%rd53, %r90, 4;
	add.s64 	%rd54, %rd1, %rd53;
	ld.global.f32 	%f128, [%rd54];
	fma.rn.f32 	%f129, %f127, %f128, %f126;
	ld.global.f32 	%f130, [%rd50+8];
	add.s32 	%r91, %r89, %r52;
	mad.lo.s32 	%r92, %r91, %r52, %r171;
	mul.wide.s32 	%rd55, %r92, 4;
	add.s64 	%rd56, %rd1, %rd55;
	ld.global.f32 	%f131, [%rd56];
	fma.rn.f32 	%f132, %f130, %f131, %f129;
	ld.global.f32 	%f133, [%rd50+12];
	add.s32 	%r93, %r91, %r52;
	mad.lo.s32 	%r94, %r93, %r52, %r171;
	mul.wide.s32 	%rd57, %r94, 4;
	add.s64 	%rd58, %rd1, %rd57;
	ld.global.f32 	%f134, [%rd58];
	fma.rn.f32 	%f135, %f133, %f134, %f132;
	ld.global.f32 	%f136, [%rd50+16];
	add.s32 	%r95, %r93, %r52;
	mad.lo.s32 	%r96, %r95, %r52, %r171;
	mul.wide.s32 	%rd59, %r96, 4;
	add.s64 	%rd60, %rd1, %rd59;
	ld.global.f32 	%f137, [%rd60];
	fma.rn.f32 	%f138, %f136, %f137, %f135;
	ld.global.f32 	%f139, [%rd50+20];
	add.s32 	%r97, %r95, %r52;
	mad.lo.s32 	%r98, %r97, %r52, %r171;
	mul.wide.s32 	%rd61, %r98, 4;
	add.s64 	%rd62, %rd1, %rd61;
	ld.global.f32 	%f140, [%rd62];
	fma.rn.f32 	%f141, %f139, %f140, %f138;
	ld.global.f32 	%f142, [%rd50+24];
	add.s32 	%r99, %r97, %r52;
	mad.lo.s32 	%r100, %r99, %r52, %r171;
	mul.wide.s32 	%rd63, %r100, 4;
	add.s64 	%rd64, %rd1, %rd63;
	ld.global.f32 	%f143, [%rd64];
	fma.rn.f32 	%f144, %f142, %f143, %f141;
	ld.global.f32 	%f145, [%rd50+28];
	add.s32 	%r101, %r99, %r52;
	mad.lo.s32 	%r102, %r101, %r52, %r171;
	mul.wide.s32 	%rd65, %r102, 4;
	add.s64 	%rd66, %rd1, %rd65;
	ld.global.f32 	%f146, [%rd66];
	fma.rn.f32 	%f356, %f145, %f146, %f144;
	add.s32 	%r172, %r172, 8;
	setp.ne.s32 	%p12, %r172, %r16;
	mov.u32 	%r174, %r16;
	@%p12 bra 	$L__BB1_7;
$L__BB1_8:
	setp.eq.s32 	%p13, %r12, 0;
	@%p13 bra 	$L__BB1_16;
	add.s32 	%r103, %r12, -1;
	setp.lt.u32 	%p14, %r103, 3;
	@%p14 bra 	$L__BB1_11;
	add.s32 	%r104, %r174, %r21;
	mul.wide.s32 	%rd67, %r104, 4;
	add.s64 	%rd68, %rd2, %rd67;
	ld.global.f32 	%f148, [%rd68];
	mad.lo.s32 	%r105, %r174, %r52, %r2;
	mad.lo.s32 	%r106, %r105, %r52, %r171;
	mul.wide.s32 	%rd69, %r106, 4;
	add.s64 	%rd70, %rd1, %rd69;
	ld.global.f32 	%f149, [%rd70];
	fma.rn.f32 	%f150, %f148, %f149, %f356;
	ld.global.f32 	%f151, [%rd68+4];
	add.s32 	%r107, %r105, %r52;
	mad.lo.s32 	%r108, %r107, %r52, %r171;
	mul.wide.s32 	%rd71, %r108, 4;
	add.s64 	%rd72, %rd1, %rd71;
	ld.global.f32 	%f152, [%rd72];
	fma.rn.f32 	%f153, %f151, %f152, %f150;
	ld.global.f32 	%f154, [%rd68+8];
	add.s32 	%r109, %r107, %r52;
	mad.lo.s32 	%r110, %r109, %r52, %r171;
	mul.wide.s32 	%rd73, %r110, 4;
	add.s64 	%rd74, %rd1, %rd73;
	ld.global.f32 	%f155, [%rd74];
	fma.rn.f32 	%f156, %f154, %f155, %f153;
	ld.global.f32 	%f157, [%rd68+12];
	add.s32 	%r111, %r109, %r52;
	mad.lo.s32 	%r112, %r111, %r52, %r171;
	mul.wide.s32 	%rd75, %r112, 4;
	add.s64 	%rd76, %rd1, %rd75;
	ld.global.f32 	%f158, [%rd76];
	fma.rn.f32 	%f356, %f157, %f158, %f156;
	add.s32 	%r174, %r174, 4;
$L__BB1_11:
	setp.eq.s32 	%p15, %r13, 0;
	@%p15 bra 	$L__BB1_16;
	setp.eq.s32 	%p16, %r13, 1;
	@%p16 bra 	$L__BB1_14;
	add.s32 	%r113, %r174, %r21;
	mul.wide.s32 	%rd77, %r113, 4;
	add.s64 	%rd78, %rd2, %rd77;
	ld.global.f32 	%f160, [%rd78];
	mad.lo.s32 	%r114, %r174, %r52, %r2;
	mad.lo.s32 	%r115, %r114, %r52, %r171;
	mul.wide.s32 	%rd79, %r115, 4;
	add.s64 	%rd80, %rd1, %rd79;
	ld.global.f32 	%f161, [%rd80];
	fma.rn.f32 	%f162, %f160, %f161, %f356;
	ld.global.f32 	%f163, [%rd78+4];
	add.s32 	%r116, %r114, %r52;
	mad.lo.s32 	%r117, %r116, %r52, %r171;
	mul.wide.s32 	%rd81, %r117, 4;
	add.s64 	%rd82, %rd1, %rd81;
	ld.global.f32 	%f164, [%rd82];
	fma.rn.f32 	%f356, %f163, %f164, %f162;
	add.s32 	%r174, %r174, 2;
$L__BB1_14:
	setp.eq.s32 	%p17, %r17, 0;
	@%p17 bra 	$L__BB1_16;
	add.s32 	%r118, %r174, %r21;
	mul.wide.s32 	%rd83, %r118, 4;
	add.s64 	%rd84, %rd2, %rd83;
	ld.global.f32 	%f165, [%rd84];
	mad.lo.s32 	%r119, %r174, %r52, %r2;
	mad.lo.s32 	%r120, %r119, %r52, %r171;
	mul.wide.s32 	%rd85, %r120, 4;
	add.s64 	%rd86, %rd1, %rd85;
	ld.global.f32 	%f166, [%rd86];
	fma.rn.f32 	%f356, %f165, %f166, %f356;
$L__BB1_16:
	cvt.u32.u64 	%r121, %rd6;
	add.s32 	%r122, %r171, %r121;
	mul.wide.u32 	%rd87, %r122, 4;
	add.s64 	%rd88, %rd4, %rd87;
	ld.global.f32 	%f167, [%rd88];
	add.s64 	%rd89, %rd3, %rd87;
	ld.global.f32 	%f168, [%rd89];
	fma.rn.f32 	%f169, %f14, %f168, %f167;
	add.f32 	%f170, %f356, %f169;
	shl.b32 	%r123, %r171, 2;
	mov.u32 	%r124, _ZZ28persistent_splitK_tbc_kernelPKfS0_S0_fS0_PfS0_S0_S1_S1_iiiiE5r_buf;
	add.s32 	%r125, %r124, %r123;
	ld.shared.f32 	%f171, [%r125];
	mul.f32 	%f172, %f171, %f170;
	atom.shared.add.f32 	%f173, [%r4], %f172;
	add.s32 	%r171, %r171, 1;
	setp.eq.s32 	%p18, %r171, %r52;
	@%p18 bra 	$L__BB1_28;
	bra.uni 	$L__BB1_5;
$L__BB1_17:
	setp.lt.u32 	%p4, %r7, 7;
	mov.b32 	%r179, 0;
	@%p4 bra 	$L__BB1_20;
	shl.b64 	%rd28, %rd6, 2;
	add.s64 	%rd29, %rd28, %rd3;
	add.s64 	%rd157, %rd29, 16;
	mov.u32 	%r67, _ZZ28persistent_splitK_tbc_kernelPKfS0_S0_fS0_PfS0_S0_S1_S1_iiiiE5r_buf;
	add.s32 	%r176, %r67, 16;
	mov.u64 	%rd156, %rd7;
	mov.u32 	%r177, %r19;
$L__BB1_19:
	.pragma "nounroll";
	ld.global.f32 	%f16, [%rd156+-16];
	ld.global.f32 	%f17, [%rd157+-16];
	fma.rn.f32 	%f18, %f14, %f17, %f16;
	add.f32 	%f19, %f18, 0f00000000;
	ld.shared.f32 	%f20, [%r176+-16];
	mul.f32 	%f21, %f20, %f19;
	atom.shared.add.f32 	%f22, [%r4], %f21;
	ld.global.f32 	%f23, [%rd156+-12];
	ld.global.f32 	%f24, [%rd157+-12];
	fma.rn.f32 	%f25, %f14, %f24, %f23;
	add.f32 	%f26, %f25, 0f00000000;
	ld.shared.f32 	%f27, [%r176+-12];
	mul.f32 	%f28, %f27, %f26;
	atom.shared.add.f32 	%f29, [%r4], %f28;
	ld.global.f32 	%f30, [%rd156+-8];
	ld.global.f32 	%f31, [%rd157+-8];
	fma.rn.f32 	%f32, %f14, %f31, %f30;
	add.f32 	%f33, %f32, 0f00000000;
	ld.shared.f32 	%f34, [%r176+-8];
	mul.f32 	%f35, %f34, %f33;
	atom.shared.add.f32 	%f36, [%r4], %f35;
	ld.global.f32 	%f37, [%rd156+-4];
	ld.global.f32 	%f38, [%rd157+-4];
	fma.rn.f32 	%f39, %f14, %f38, %f37;
	add.f32 	%f40, %f39, 0f00000000;
	ld.shared.f32 	%f41, [%r176+-4];
	mul.f32 	%f42, %f41, %f40;
	atom.shared.add.f32 	%f43, [%r4], %f42;
	ld.global.f32 	%f44, [%rd156];
	ld.global.f32 	%f45, [%rd157];
	fma.rn.f32 	%f46, %f14, %f45, %f44;
	add.f32 	%f47, %f46, 0f00000000;
	ld.shared.f32 	%f48, [%r176];
	mul.f32 	%f49, %f48, %f47;
	atom.shared.add.f32 	%f50, [%r4], %f49;
	ld.global.f32 	%f51, [%rd156+4];
	ld.global.f32 	%f52, [%rd157+4];
	fma.rn.f32 	%f53, %f14, %f52, %f51;
	add.f32 	%f54, %f53, 0f00000000;
	ld.shared.f32 	%f55, [%r176+4];
	mul.f32 	%f56, %f55, %f54;
	atom.shared.add.f32 	%f57, [%r4], %f56;
	ld.global.f32 	%f58, [%rd156+8];
	ld.global.f32 	%f59, [%rd157+8];
	fma.rn.f32 	%f60, %f14, %f59, %f58;
	add.f32 	%f61, %f60, 0f00000000;
	ld.shared.f32 	%f62, [%r176+8];
	mul.f32 	%f63, %f62, %f61;
	atom.shared.add.f32 	%f64, [%r4], %f63;
	ld.global.f32 	%f65, [%rd156+12];
	ld.global.f32 	%f66, [%rd157+12];
	fma.rn.f32 	%f67, %f14, %f66, %f65;
	add.f32 	%f68, %f67, 0f00000000;
	ld.shared.f32 	%f69, [%r176+12];
	mul.f32 	%f70, %f69, %f68;
	atom.shared.add.f32 	%f71, [%r4], %f70;
	add.s32 	%r177, %r177, 8;
	add.s32 	%r176, %r176, 32;
	add.s64 	%rd157, %rd157, 32;
	add.s64 	%rd156, %rd156, 32;
	setp.ne.s32 	%p5, %r177, 0;
	mov.u32 	%r179, %r14;
	@%p5 bra 	$L__BB1_19;
$L__BB1_20:
	setp.eq.s32 	%p6, %r8, 0;
	@%p6 bra 	$L__BB1_28;
	setp.lt.u32 	%p7, %r9, 3;
	@%p7 bra 	$L__BB1_23;
	cvt.u32.u64 	%r68, %rd6;
	add.s32 	%r69, %r179, %r68;
	mul.wide.u32 	%rd30, %r69, 4;
	add.s64 	%rd31, %rd4, %rd30;
	ld.global.f32 	%f72, [%rd31];
	add.s64 	%rd32, %rd3, %rd30;
	ld.global.f32 	%f73, [%rd32];
	fma.rn.f32 	%f74, %f14, %f73, %f72;
	add.f32 	%f75, %f74, 0f00000000;
	shl.b32 	%r70, %r179, 2;
	mov.u32 	%r71, _ZZ28persistent_splitK_tbc_kernelPKfS0_S0_fS0_PfS0_S0_S1_S1_iiiiE5r_buf;
	add.s32 	%r72, %r71, %r70;
	ld.shared.f32 	%f76, [%r72];
	mul.f32 	%f77, %f76, %f75;
	atom.shared.add.f32 	%f78, [%r4], %f77;
	cvt.u64.u32 	%rd33, %r179;
	add.s64 	%rd34, %rd33, %rd6;
	shl.b64 	%rd35, %rd34, 2;
	add.s64 	%rd36, %rd4, %rd35;
	ld.global.f32 	%f79, [%rd36+4];
	add.s64 	%rd37, %rd3, %rd35;
	ld.global.f32 	%f80, [%rd37+4];
	fma.rn.f32 	%f81, %f14, %f80, %f79;
	add.f32 	%f82, %f81, 0f00000000;
	ld.shared.f32 	%f83, [%r72+4];
	mul.f32 	%f84, %f83, %f82;
	atom.shared.add.f32 	%f85, [%r4], %f84;
	ld.global.f32 	%f86, [%rd36+8];
	ld.global.f32 	%f87, [%rd37+8];
	fma.rn.f32 	%f88, %f14, %f87, %f86;
	add.f32 	%f89, %f88, 0f00000000;
	ld.shared.f32 	%f90, [%r72+8];
	mul.f32 	%f91, %f90, %f89;
	atom.shared.add.f32 	%f92, [%r4], %f91;
	ld.global.f32 	%f93, [%rd36+12];
	ld.global.f32 	%f94, [%rd37+12];
	fma.rn.f32 	%f95, %f14, %f94, %f93;
	add.f32 	%f96, %f95, 0f00000000;
	ld.shared.f32 	%f97, [%r72+12];
	mul.f32 	%f98, %f97, %f96;
	atom.shared.add.f32 	%f99, [%r4], %f98;
	add.s32 	%r179, %r179, 4;
$L__BB1_23:
	setp.eq.s32 	%p8, %r10, 0;
	@%p8 bra 	$L__BB1_28;
	setp.eq.s32 	%p9, %r10, 1;
	@%p9 bra 	$L__BB1_26;
	cvt.u32.u64 	%r73, %rd6;
	add.s32 	%r74, %r179, %r73;
	mul.wide.u32 	%rd38, %r74, 4;
	add.s64 	%rd39, %rd4, %rd38;
	ld.global.f32 	%f100, [%rd39];
	add.s64 	%rd40, %rd3, %rd38;
	ld.global.f32 	%f101, [%rd40];
	fma.rn.f32 	%f102, %f14, %f101, %f100;
	add.f32 	%f103, %f102, 0f00000000;
	shl.b32 	%r75, %r179, 2;
	mov.u32 	%r76, _ZZ28persistent_splitK_tbc_kernelPKfS0_S0_fS0_PfS0_S0_S1_S1_iiiiE5r_buf;
	add.s32 	%r77, %r76, %r75;
	ld.shared.f32 	%f104, [%r77];
	mul.f32 	%f105, %f104, %f103;
	atom.shared.add.f32 	%f106, [%r4], %f105;
	cvt.u64.u32 	%rd41, %r179;
	add.s64 	%rd42, %rd41, %rd6;
	shl.b64 	%rd43, %rd42, 2;
	add.s64 	%rd44, %rd4, %rd43;
	ld.global.f32 	%f107, [%rd44+4];
	add.s64 	%rd45, %rd3, %rd43;
	ld.global.f32 	%f108, [%rd45+4];
	fma.rn.f32 	%f109, %f14, %f108, %f107;
	add.f32 	%f110, %f109, 0f00000000;
	ld.shared.f32 	%f111, [%r77+4];
	mul.f32 	%f112, %f111, %f110;
	atom.shared.add.f32 	%f113, [%r4], %f112;
	add.s32 	%r179, %r179, 2;
$L__BB1_26:
	setp.eq.s32 	%p10, %r15, 0;
	@%p10 bra 	$L__BB1_28;
	cvt.u32.u64 	%r78, %rd6;
	add.s32 	%r79, %r179, %r78;
	mul.wide.u32 	%rd46, %r79, 4;
	add.s64 	%rd47, %rd4, %rd46;
	ld.global.f32 	%f114, [%rd47];
	add.s64 	%rd48, %rd3, %rd46;
	ld.global.f32 	%f115, [%rd48];
	fma.rn.f32 	%f116, %f14, %f115, %f114;
	add.f32 	%f117, %f116, 0f00000000;
	shl.b32 	%r80, %r179, 2;
	mov.u32 	%r81, _ZZ28persistent_splitK_tbc_kernelPKfS0_S0_fS0_PfS0_S0_S1_S1_iiiiE5r_buf;
	add.s32 	%r82, %r81, %r80;
	ld.shared.f32 	%f118, [%r82];
	mul.f32 	%f119, %f118, %f117;
	atom.shared.add.f32 	%f120, [%r4], %f119;
$L__BB1_28:
	bar.sync 	0;
	ld.shared.f32 	%f174, [%r4];
	mul.f32 	%f175, %f174, 0f3F000000;
	mul.f32 	%f176, %f174, %f174;
	mul.f32 	%f177, %f174, %f176;
	fma.rn.f32 	%f178, %f177, 0f3D372713, %f174;
	mul.f32 	%f179, %f178, 0f3F4C422A;
	abs.f32 	%f180, %f179;
	mul.f32 	%f181, %f180, 0f4038AA3B;
	ex2.approx.ftz.f32 	%f182, %f181;
	add.f32 	%f183, %f182, 0f3F800000;
	rcp.approx.ftz.f32 	%f184, %f183;
	fma.rn.f32 	%f185, %f184, 0fC0000000, 0f3F800000;
	setp.ge.f32 	%p20, %f180, 0f41102CB4;
	selp.f32 	%f186, 0f3F800000, %f185, %p20;
	copysign.f32 	%f187, %f179, %f186;
	mul.f32 	%f188, %f179, %f179;
	fma.rn.f32 	%f189, %f188, 0f3C80F082, 0fBD563CAE;
	fma.rn.f32 	%f190, %f189, %f188, 0f3E085941;
	fma.rn.f32 	%f191, %f190, %f188, 0fBEAAA9ED;
	fma.rn.f32 	%f192, %f191, %f188, 0f00000000;
	fma.rn.f32 	%f193, %f192, %f179, %f179;
	setp.ge.f32 	%p21, %f180, 0f3F19999A;
	selp.f32 	%f194, %f187, %f193, %p21;
	add.f32 	%f195, %f194, 0f3F800000;
	mul.f32 	%f196, %f175, %f195;
	ld.shared.f32 	%f197, [%r3];
	mul.f32 	%f198, %f196, 0f3E19999A;
	fma.rn.f32 	%f199, %f197, 0f3F59999A, %f198;
	add.s32 	%r126, %r170, %r6;
	mad.lo.s32 	%r40, %r126, %r52, %r2;
	mul.wide.u32 	%rd90, %r40, 4;
	add.s64 	%rd91, %rd8, %rd90;
	st.global.f32 	[%rd91], %f199;
	st.shared.f32 	[%r3], %f199;
	bar.sync 	0;
	@%p2 bra 	$L__BB1_42;
	setp.lt.u32 	%p22, %r7, 15;
	mov.b32 	%r183, 0;
	@%p22 bra 	$L__BB1_32;
	mov.b32 	%r181, 0;
$L__BB1_31:
	.pragma "nounroll";
	shl.b32 	%r129, %r181, 2;
	mov.u32 	%r130, _ZZ28persistent_splitK_tbc_kernelPKfS0_S0_fS0_PfS0_S0_S1_S1_iiiiE5r_buf;
	add.s32 	%r131, %r130, %r129;
	ld.shared.f32 	%f200, [%r131];
	mad.lo.s32 	%r132, %r181, %r52, %r2;
	mul.wide.u32 	%rd92, %r132, 4;
	add.s64 	%rd93, %rd5, %rd92;
	ld.global.f32 	%f201, [%rd93];
	mul.f32 	%f202, %f200, %f201;
	atom.shared.add.f32 	%f203, [%r5], %f202;
	ld.shared.f32 	%f204, [%r131+4];
	add.s32 	%r133, %r132, %r52;
	mul.wide.u32 	%rd94, %r133, 4;
	add.s64 	%rd95, %rd5, %rd94;
	ld.global.f32 	%f205, [%rd95];
	mul.f32 	%f206, %f204, %f205;
	atom.shared.add.f32 	%f207, [%r5], %f206;
	ld.shared.f32 	%f208, [%r131+8];
	add.s32 	%r134, %r133, %r52;
	mul.wide.u32 	%rd96, %r134, 4;
	add.s64 	%rd97, %rd5, %rd96;
	ld.global.f32 	%f209, [%rd97];
	mul.f32 	%f210, %f208, %f209;
	atom.shared.add.f32 	%f211, [%r5], %f210;
	ld.shared.f32 	%f212, [%r131+12];
	add.s32 	%r135, %r134, %r52;
	mul.wide.u32 	%rd98, %r135, 4;
	add.s64 	%rd99, %rd5, %rd98;
	ld.global.f32 	%f213, [%rd99];
	mul.f32 	%f214, %f212, %f213;
	atom.shared.add.f32 	%f215, [%r5], %f214;
	ld.shared.f32 	%f216, [%r131+16];
	add.s32 	%r136, %r135, %r52;
	mul.wide.u32 	%rd100, %r136, 4;
	add.s64 	%rd101, %rd5, %rd100;
	ld.global.f32 	%f217, [%rd101];
	mul.f32 	%f218, %f216, %f217;
	atom.shared.add.f32 	%f219, [%r5], %f218;
	ld.shared.f32 	%f220, [%r131+20];
	add.s32 	%r137, %r136, %r52;
	mul.wide.u32 	%rd102, %r137, 4;
	add.s64 	%rd103, %rd5, %rd102;
	ld.global.f32 	%f221, [%rd103];
	mul.f32 	%f222, %f220, %f221;
	atom.shared.add.f32 	%f223, [%r5], %f222;
	ld.shared.f32 	%f224, [%r131+24];
	add.s32 	%r138, %r137, %r52;
	mul.wide.u32 	%rd104, %r138, 4;
	add.s64 	%rd105, %rd5, %rd104;
	ld.global.f32 	%f225, [%rd105];
	mul.f32 	%f226, %f224, %f225;
	atom.shared.add.f32 	%f227, [%r5], %f226;
	ld.shared.f32 	%f228, [%r131+28];
	add.s32 	%r139, %r138, %r52;
	mul.wide.u32 	%rd106, %r139, 4;
	add.s64 	%rd107, %rd5, %rd106;
	ld.global.f32 	%f229, [%rd107];
	mul.f32 	%f230, %f228, %f229;
	atom.shared.add.f32 	%f231, [%r5], %f230;
	ld.shared.f32 	%f232, [%r131+32];
	add.s32 	%r140, %r139, %r52;
	mul.wide.u32 	%rd108, %r140, 4;
	add.s64 	%rd109, %rd5, %rd108;
	ld.global.f32 	%f233, [%rd109];
	mul.f32 	%f234, %f232, %f233;
	atom.shared.add.f32 	%f235, [%r5], %f234;
	ld.shared.f32 	%f236, [%r131+36];
	add.s32 	%r141, %r140, %r52;
	mul.wide.u32 	%rd110, %r141, 4;
	add.s64 	%rd111, %rd5, %rd110;
	ld.global.f32 	%f237, [%rd111];
	mul.f32 	%f238, %f236, %f237;
	atom.shared.add.f32 	%f239, [%r5], %f238;
	ld.shared.f32 	%f240, [%r131+40];
	add.s32 	%r142, %r141, %r52;
	mul.wide.u32 	%rd112, %r142, 4;
	add.s64 	%rd113, %rd5, %rd112;
	ld.global.f32 	%f241, [%rd113];
	mul.f32 	%f242, %f240, %f241;
	atom.shared.add.f32 	%f243, [%r5], %f242;
	ld.shared.f32 	%f244, [%r131+44];
	add.s32 	%r143, %r142, %r52;
	mul.wide.u32 	%rd114, %r143, 4;
	add.s64 	%rd115, %rd5, %rd114;
	ld.global.f32 	%f245, [%rd115];
	mul.f32 	%f246, %f244, %f245;
	atom.shared.add.f32 	%f247, [%r5], %f246;
	ld.shared.f32 	%f248, [%r131+48];
	add.s32 	%r144, %r143, %r52;
	mul.wide.u32 	%rd116, %r144, 4;
	add.s64 	%rd117, %rd5, %rd116;
	ld.global.f32 	%f249, [%rd117];
	mul.f32 	%f250, %f248, %f249;
	atom.shared.add.f32 	%f251, [%r5], %f250;
	ld.shared.f32 	%f252, [%r131+52];
	add.s32 	%r145, %r144, %r52;
	mul.wide.u32 	%rd118, %r145, 4;
	add.s64 	%rd119, %rd5, %rd118;
	ld.global.f32 	%f253, [%rd119];
	mul.f32 	%f254, %f252, %f253;
	atom.shared.add.f32 	%f255, [%r5], %f254;
	ld.shared.f32 	%f256, [%r131+56];
	add.s32 	%r146, %r145, %r52;
	mul.wide.u32 	%rd120, %r146, 4;
	add.s64 	%rd121, %rd5, %rd120;
	ld.global.f32 	%f257, [%rd121];
	mul.f32 	%f258, %f256, %f257;
	atom.shared.add.f32 	%f259, [%r5], %f258;
	ld.shared.f32 	%f260, [%r131+60];
	add.s32 	%r147, %r146, %r52;
	mul.wide.u32 	%rd122, %r147, 4;
	add.s64 	%rd123, %rd5, %rd122;
	ld.global.f32 	%f261, [%rd123];
	mul.f32 	%f262, %f260, %f261;
	atom.shared.add.f32 	%f263, [%r5], %f262;
	add.s32 	%r181, %r181, 16;
	setp.ne.s32 	%p23, %r181, %r18;
	mov.u32 	%r183, %r18;
	@%p23 bra 	$L__BB1_31;
$L__BB1_32:
	setp.eq.s32 	%p24, %r11, 0;
	@%p24 bra 	$L__BB1_42;
	add.s32 	%r148, %r11, -1;
	setp.lt.u32 	%p25, %r148, 7;
	@%p25 bra 	$L__BB1_35;
	shl.b32 	%r149, %r183, 2;
	mov.u32 	%r150, _ZZ28persistent_splitK_tbc_kernelPKfS0_S0_fS0_PfS0_S0_S1_S1_iiiiE5r_buf;
	add.s32 	%r151, %r150, %r149;
	ld.shared.f32 	%f264, [%r151];
	mad.lo.s32 	%r152, %r183, %r52, %r2;
	mul.wide.u32 	%rd124, %r152, 4;
	add.s64 	%rd125, %rd5, %rd124;
	ld.global.f32 	%f265, [%rd125];
	mul.f32 	%f266, %f264, %f265;
	atom.shared.add.f32 	%f267, [%r5], %f266;
	ld.shared.f32 	%f268, [%r151+4];
	add.s32 	%r153, %r152, %r52;
	mul.wide.u32 	%rd126, %r153, 4;
	add.s64 	%rd127, %rd5, %rd126;
	ld.global.f32 	%f269, [%rd127];
	mul.f32 	%f270, %f268, %f269;
	atom.shared.add.f32 	%f271, [%r5], %f270;
	ld.shared.f32 	%f272, [%r151+8];
	add.s32 	%r154, %r153, %r52;
	mul.wide.u32 	%rd128, %r154, 4;
	add.s64 	%rd129, %rd5, %rd128;
	ld.global.f32 	%f273, [%rd129];
	mul.f32 	%f274, %f272, %f273;
	atom.shared.add.f32 	%f275, [%r5], %f274;
	ld.shared.f32 	%f276, [%r151+12];
	add.s32 	%r155, %r154, %r52;
	mul.wide.u32 	%rd130, %r155, 4;
	add.s64 	%rd131, %rd5, %rd130;
	ld.global.f32 	%f277, [%rd131];
	mul.f32 	%f278, %f276, %f277;
	atom.shared.add.f32 	%f279, [%r5], %f278;
	ld.shared.f32 	%f280, [%r151+16];
	add.s32 	%r156, %r155, %r52;
	mul.wide.u32 	%rd132, %r156, 4;
	add.s64 	%rd133, %rd5, %rd132;
	ld.global.f32 	%f281, [%rd133];
	mul.f32 	%f282, %f280, %f281;
	atom.shared.add.f32 	%f283, [%r5], %f282;
	ld.shared.f32 	%f284, [%r151+20];
	add.s32 	%r157, %r156, %r52;
	mul.wide.u32 	%rd134, %r157, 4;
	add.s64 	%rd135, %rd5, %rd134;
	ld.global.f32 	%f285, [%rd135];
	mul.f32 	%f286, %f284, %f285;
	atom.shared.add.f32 	%f287, [%r5], %f286;
	ld.shared.f32 	%f288, [%r151+24];
	add.s32 	%r158, %r157, %r52;
	mul.wide.u32 	%rd136, %r158, 4;
	add.s64 	%rd137, %rd5, %rd136;
	ld.global.f32 	%f289, [%rd137];
	mul.f32 	%f290, %f288, %f289;
	atom.shared.add.f32 	%f291, [%r5], %f290;
	ld.shared.f32 	%f292, [%r151+28];
	add.s32 	%r159, %r158, %r52;
	mul.wide.u32 	%rd138, %r159, 4;
	add.s64 	%rd139, %rd5, %rd138;
	ld.global.f32 	%f293, [%rd139];
	mul.f32 	%f294, %f292, %f293;
	atom.shared.add.f32 	%f295, [%r5], %f294;
	add.s32 	%r183, %r183, 8;
$L__BB1_35:
	setp.eq.s32 	%p26, %r8, 0;
	@%p26 bra 	$L__BB1_42;
	setp.lt.u32 	%p27, %r9, 3;
	@%p27 bra 	$L__BB1_38;
	shl.b32 	%r160, %r183, 2;
	mov.u32 	%r161, _ZZ28persistent_splitK_tbc_kernelPKfS0_S0_fS0_PfS0_S0_S1_S1_iiiiE5r_buf;
	add.s32 	%r162, %r161, %r160;
	ld.shared.f32 	%f296, [%r162];
	mad.lo.s32 	%r163, %r183, %r52, %r2;
	mul.wide.u32 	%rd140, %r163, 4;
	add.s64 	%rd141, %rd5, %rd140;
	ld.global.f32 	%f297, [%rd141];
	mul.f32 	%f298, %f296, %f297;
	atom.shared.add.f32 	%f299, [%r5], %f298;
	ld.shared.f32 	%f300, [%r162+4];
	add.s32 	%r164, %r163, %r52;
	mul.wide.u32 	%rd142, %r164, 4;
	add.s64 	%rd143, %rd5, %rd142;
	ld.global.f32 	%f301, [%rd143];
	mul.f32 	%f302, %f300, %f301;
	atom.shared.add.f32 	%f303, [%r5], %f302;
	ld.shared.f32 	%f304, [%r162+8];
	add.s32 	%r165, %r164, %r52;
	mul.wide.u32 	%rd144, %r165, 4;
	add.s64 	%rd145, %rd5, %rd144;
	ld.global.f32 	%f305, [%rd145];
	mul.f32 	%f306, %f304, %f305;
	atom.shared.add.f32 	%f307, [%r5], %f306;
	ld.shared.f32 	%f308, [%r162+12];
	add.s32 	%r166, %r165, %r52;
	mul.wide.u32 	%rd146, %r166, 4;
	add.s64 	%rd147, %rd5, %rd146;
	ld.global.f32 	%f309, [%rd147];
	mul.f32 	%f310, %f308, %f309;
	atom.shared.add.f32 	%f311, [%r5], %f310;
	add.s32 	%r183, %r183, 4;
$L__BB1_38:
	setp.eq.s32 	%p28, %r10, 0;
	@%p28 bra 	$L__BB1_42;
	setp.eq.s32 	%p29, %r10, 1;
	shl.b32 	%r167, %r183, 2;
	mov.u32 	%r168, _ZZ28persistent_splitK_tbc_kernelPKfS0_S0_fS0_PfS0_S0_S1_S1_iiiiE5r_buf;
	add.s32 	%r48, %r168, %r167;
	ld.shared.f32 	%f312, [%r48];
	mad.lo.s32 	%r49, %r183, %r52, %r2;
	mul.wide.u32 	%rd148, %r49, 4;
	add.s64 	%rd149, %rd5, %rd148;
	ld.global.f32 	%f313, [%rd149];
	mul.f32 	%f314, %f312, %f313;
	atom.shared.add.f32 	%f315, [%r5], %f314;
	@%p29 bra 	$L__BB1_42;
	setp.eq.s32 	%p30, %r10, 2;
	ld.shared.f32 	%f316, [%r48+4];
	add.s32 	%r50, %r49, %r52;
	mul.wide.u32 	%rd150, %r50, 4;
	add.s64 	%rd151, %rd5, %rd150;
	ld.global.f32 	%f317, [%rd151];
	mul.f32 	%f318, %f316, %f317;
	atom.shared.add.f32 	%f319, [%r5], %f318;
	@%p30 bra 	$L__BB1_42;
	ld.shared.f32 	%f320, [%r48+8];
	add.s32 	%r169, %r50, %r52;
	mul.wide.u32 	%rd152, %r169, 4;
	add.s64 	%rd153, %rd5, %rd152;
	ld.global.f32 	%f321, [%rd153];
	mul.f32 	%f322, %f320, %f321;
	atom.shared.add.f32 	%f323, [%r5], %f322;
$L__BB1_42:
	setp.gt.u32 	%p31, %r2, 127;
	bar.sync 	0;
	ld.shared.f32 	%f13, [%r5];
	@%p31 bra 	$L__BB1_44;
	ld.shared.f32 	%f324, [%r5+512];
	max.f32 	%f325, %f13, %f324;
	st.shared.f32 	[%r5], %f325;
$L__BB1_44:
	setp.gt.u32 	%p32, %r2, 63;
	bar.sync 	0;
	@%p32 bra 	$L__BB1_46;
	ld.shared.f32 	%f326, [%r5];
	ld.shared.f32 	%f327, [%r5+256];
	max.f32 	%f328, %f326, %f327;
	st.shared.f32 	[%r5], %f328;
$L__BB1_46:
	setp.gt.u32 	%p33, %r2, 31;
	bar.sync 	0;
	@%p33 bra 	$L__BB1_48;
	ld.shared.f32 	%f329, [%r5];
	ld.shared.f32 	%f330, [%r5+128];
	max.f32 	%f331, %f329, %f330;
	st.shared.f32 	[%r5], %f331;
$L__BB1_48:
	setp.gt.u32 	%p34, %r2, 15;
	bar.sync 	0;
	@%p34 bra 	$L__BB1_50;
	ld.shared.f32 	%f332, [%r5];
	ld.shared.f32 	%f333, [%r5+64];
	max.f32 	%f334, %f332, %f333;
	st.shared.f32 	[%r5], %f334;
$L__BB1_50:
	setp.gt.u32 	%p35, %r2, 7;
	bar.sync 	0;
	@%p35 bra 	$L__BB1_52;
	ld.shared.f32 	%f335, [%r5];
	ld.shared.f32 	%f336, [%r5+32];
	max.f32 	%f337, %f335, %f336;
	st.shared.f32 	[%r5], %f337;
$L__BB1_52:
	setp.gt.u32 	%p36, %r2, 3;
	bar.sync 	0;
	@%p36 bra 	$L__BB1_54;
	ld.shared.f32 	%f338, [%r5];
	ld.shared.f32 	%f339, [%r5+16];
	max.f32 	%f340, %f338, %f339;
	st.shared.f32 	[%r5], %f340;
$L__BB1_54:
	setp.gt.u32 	%p37, %r2, 1;
	bar.sync 	0;
	@%p37 bra 	$L__BB1_56;
	ld.shared.f32 	%f341, [%r5];
	ld.shared.f32 	%f342, [%r5+8];
	max.f32 	%f343, %f341, %f342;
	st.shared.f32 	[%r5], %f343;
$L__BB1_56:
	setp.ne.s32 	%p38, %r2, 0;
	bar.sync 	0;
	@%p38 bra 	$L__BB1_58;
	ld.shared.f32 	%f344, [%r5];
	ld.shared.f32 	%f345, [_ZZ28persistent_splitK_tbc_kernelPKfS0_S0_fS0_PfS0_S0_S1_S1_iiiiE8r_d7_buf+4];
	max.f32 	%f346, %f344, %f345;
	st.shared.f32 	[%r5], %f346;
$L__BB1_58:
	bar.sync 	0;
	ld.shared.f32 	%f347, [_ZZ28persistent_splitK_tbc_kernelPKfS0_S0_fS0_PfS0_S0_S1_S1_iiiiE8r_d7_buf];
	div.rn.f32 	%f348, %f13, %f347;
	mul.wide.u32 	%rd154, %r40, 4;
	add.s64 	%rd155, %rd9, %rd154;
	st.global.f32 	[%rd155], %f348;
	add.s32 	%r170, %r170, 1;
	setp.ne.s32 	%p39, %r170, %r54;
	@%p39 bra 	$L__BB1_2;
$L__BB1_59:
	ret;

}


// ===== COMPILED SASS (sm_100) =====

	.target	sm_100

	.elftype	@"ET_EXEC"


//--------------------- .note.nv.tkinfo           --------------------------
	.section	.note.nv.tkinfo,"",@"SHT_NOTE"
	.sectionflags	@"SHF_NOTE_NV_TKINFO"
	.tkinfo
        /*0018*/ 	.word	0x00000002
        /*0030*/ 	.string	""
        /*0030*/ 	.string	"ptxas"
        /*0030*/ 	.string	"Cuda compilation tools, release 13.0, V13.0.88"
        /*0030*/ 	.string	"Build cuda_13.0.r13.0/compiler.36424714_0"
        /*0030*/ 	.string	"-arch sm_100 -m 64 "



//--------------------- .note.nv.cuinfo           --------------------------
	.section	.note.nv.cuinfo,"",@"SHT_NOTE"
	.sectionflags	@"SHF_NOTE_NV_CUINFO"
        /*0018*/ 	.short	0x0002
        /*001a*/ 	.short	0x0064
        /*001c*/ 	.short	0x0082
	.zero		2


//--------------------- .nv.info                  --------------------------
	.section	.nv.info,"",@"SHT_CUDA_INFO"
	.align	4


	//----- nvinfo : EIATTR_REGCOUNT
	.align		4
        /*0000*/ 	.byte	0x04, 0x2f
        /*0002*/ 	.short	(.L_1 - .L_0)
	.align		4
.L_0:
        /*0004*/ 	.word	index@(_Z24persistent_splitK_kernelPKfS0_S0_fS0_PfS0_S0_S1_S1_iiii)
        /*0008*/ 	.word	0x00000020


	//----- nvinfo : EIATTR_FRAME_SIZE
	.align		4
.L_1:
        /*000c*/ 	.byte	0x04, 0x11
        /*000e*/ 	.short	(.L_3 - .L_2)
	.align		4
.L_2:
        /*0010*/ 	.word	index@($__internal_1_$__cuda_sm3x_div_rn_noftz_f32_slowpath)
        /*0014*/ 	.word	0x00000000


	//----- nvinfo : EIATTR_FRAME_SIZE
	.align		4
.L_3:
        /*0018*/ 	.byte	0x04, 0x11
        /*001a*/ 	.short	(.L_5 - .L_4)
	.align		4
.L_4:
        /*001c*/ 	.word	index@(_Z24persistent_splitK_kernelPKfS0_S0_fS0_PfS0_S0_S1_S1_iiii)
        /*0020*/ 	.word	0x00000000


	//----- nvinfo : EIATTR_REGCOUNT
	.align		4
.L_5:
        /*0024*/ 	.byte	0x04, 0x2f
        /*0026*/ 	.short	(.L_7 - .L_6)
	.align		4
.L_6:
        /*0028*/ 	.word	index@(_Z28persistent_splitK_tbc_kernelPKfS0_S0_fS0_PfS0_S0_S1_S1_iiii)
        /*002c*/ 	.word	0x00000020


	//----- nvinfo : EIATTR_FRAME_SIZE
	.align		4
.L_7:
        /*0030*/ 	.byte	0x04, 0x11
        /*0032*/ 	.short	(.L_9 - .L_8)
	.align		4
.L_8:
        /*0034*/ 	.word	index@($__internal_0_$__cuda_sm3x_div_rn_noftz_f32_slowpath)
        /*0038*/ 	.word	0x00000000


	//----- nvinfo : EIATTR_FRAME_SIZE
	.align		4
.L_9:
        /*003c*/ 	.byte	0x04, 0x11
        /*003e*/ 	.short	(.L_11 - .L_10)
	.align		4
.L_10:
        /*0040*/ 	.word	index@(_Z28persistent_splitK_tbc_kernelPKfS0_S0_fS0_PfS0_S0_S1_S1_iiii)
        /*0044*/ 	.word	0x00000000


	//----- nvinfo : EIATTR_MIN_STACK_SIZE
	.align		4
.L_11:
        /*0048*/ 	.byte	0x04, 0x12
        /*004a*/ 	.short	(.L_13 - .L_12)
	.align		4
.L_12:
        /*004c*/ 	.word	index@(_Z28persistent_splitK_tbc_kernelPKfS0_S0_fS0_PfS0_S0_S1_S1_iiii)
        /*0050*/ 	.word	0x00000000


	//----- nvinfo : EIATTR_MIN_STACK_SIZE
	.align		4
.L_13:
        /*0054*/ 	.byte	0x04, 0x12
        /*0056*/ 	.short	(.L_15 - .L_14)
	.align		4
.L_14:
        /*0058*/ 	.word	index@(_Z24persistent_splitK_kernelPKfS0_S0_fS0_PfS0_S0_S1_S1_iiii)
        /*005c*/ 	.word	0x00000000
.L_15:


//--------------------- .nv.compat                --------------------------
	.section	.nv.compat,"",@"SHT_CUDA_COMPAT_INFO"
	.align	4
        /*0000*/ 	.byte	0x02, 0x09, 0x00, 0x00, 0x02, 0x02, 0x01, 0x00, 0x02, 0x05, 0x05, 0x00, 0x03, 0x07, 0x01, 0x01
        /*0010*/ 	.byte	0x02, 0x03, 0x00, 0x00, 0x02, 0x06, 0x01, 0x00, 0x04, 0x0b, 0x08, 0x00, 0x01, 0x00, 0x00, 0x00
        /*0020*/ 	.byte	0x00, 0x00, 0x00, 0x00


//--------------------- .nv.info._Z28persistent_splitK_tbc_kernelPKfS0_S0_fS0_PfS0_S0_S1_S1_iiii --------------------------
	.section	.nv.info._Z28persistent_splitK_tbc_kernelPKfS0_S0_fS0_PfS0_S0_S1_S1_iiii,"",@"SHT_CUDA_INFO"
	.sectionflags	@""
	.align	4


	//----- nvinfo : EIATTR_CUDA_API_VERSION
	.align		4
        /*0000*/ 	.byte	0x04, 0x37
        /*0002*/ 	.short	(.L_17 - .L_16)
.L_16:
        /*0004*/ 	.word	0x00000082


	//----- nvinfo : EIATTR_KPARAM_INFO
	.align		4
.L_17:
        /*0008*/ 	.byte	0x04, 0x17
        /*000a*/ 	.short	(.L_19 - .L_18)
.L_18:
        /*000c*/ 	.word	0x00000000
        /*0010*/ 	.short	0x000d
        /*0012*/ 	.short	0x005c
        /*0014*/ 	.byte	0x00, 0xf0, 0x11, 0x00


	//----- nvinfo : EIATTR_KPARAM_INFO
	.align		4
.L_19:
        /*0018*/ 	.byte	0x04, 0x17
        /*001a*/ 	.short	(.L_21 - .L_20)
.L_20:
        /*001c*/ 	.word	0x00000000
        /*0020*/ 	.short	0x000c
        /*0022*/ 	.short	0x0058
        /*0024*/ 	.byte	0x00, 0xf0, 0x11, 0x00


	//----- nvinfo : EIATTR_KPARAM_INFO
	.align		4
.L_21:
        /*0028*/ 	.byte	0x04, 0x17
        /*002a*/ 	.short	(.L_23 - .L_22)
.L_22:
        /*002c*/ 	.word	0x00000000
        /*0030*/ 	.short	0x000b
        /*0032*/ 	.short	0x0054
        /*0034*/ 	.byte	0x00, 0xf0, 0x11, 0x00


	//----- nvinfo : EIATTR_KPARAM_INFO
	.align		4
.L_23:
        /*0038*/ 	.byte	0x04, 0x17
        /*003a*/ 	.short	(.L_25 - .L_24)
.L_24:
        /*003c*/ 	.word	0x00000000
        /*0040*/ 	.short	0x000a
        /*0042*/ 	.short	0x0050
        /*0044*/ 	.byte	0x00, 0xf0, 0x11, 0x00


	//----- nvinfo : EIATTR_KPARAM_INFO
	.align		4
.L_25:
        /*0048*/ 	.byte	0x04, 0x17
        /*004a*/ 	.short	(.L_27 - .L_26)
.L_26:
        /*004c*/ 	.word	0x00000000
        /*0050*/ 	.short	0x0009
        /*0052*/ 	.short	0x0048
        /*0054*/ 	.byte	0x00, 0xf5, 0x21, 0x00


	//----- nvinfo : EIATTR_KPARAM_INFO
	.align		4
.L_27:
        /*0058*/ 	.byte	0x04, 0x17
        /*005a*/ 	.short	(.L_29 - .L_28)
.L_28:
        /*005c*/ 	.word	0x00000000
        /*0060*/ 	.short	0x0008
        /*0062*/ 	.short	0x0040
        /*0064*/ 	.byte	0x00, 0xf5, 0x21, 0x00


	//----- nvinfo : EIATTR_KPARAM_INFO
	.align		4
.L_29:
        /*0068*/ 	.byte	0x04, 0x17
        /*006a*/ 	.short	(.L_31 - .L_30)
.L_30:
        /*006c*/ 	.word	0x00000000
        /*0070*/ 	.short	0x0007
        /*0072*/ 	.short	0x0038
        /*0074*/ 	.byte	0x00, 0xf5, 0x21, 0x00


	//----- nvinfo : EIATTR_KPARAM_INFO
	.align		4
.L_31:
        /*0078*/ 	.byte	0x04, 0x17
        /*007a*/ 	.short	(.L_33 - .L_32)
.L_32:
        /*007c*/ 	.word	0x00000000
        /*0080*/ 	.short	0x0006
        /*0082*/ 	.short	0x0030
        /*0084*/ 	.byte	0x00, 0xf5, 0x21, 0x00


	//----- nvinfo : EIATTR_KPARAM_INFO
	.align		4
.L_33:
        /*0088*/ 	.byte	0x04, 0x17
        /*008a*/ 	.short	(.L_35 - .L_34)
.L_34:
        /*008c*/ 	.word	0x00000000
        /*0090*/ 	.short	0x0005
        /*0092*/ 	.short	0x0028
        /*0094*/ 	.byte	0x00, 0xf5, 0x21, 0x00


	//----- nvinfo : EIATTR_KPARAM_INFO
	.align		4
.L_35:
        /*0098*/ 	.byte	0x04, 0x17
        /*009a*/ 	.short	(.L_37 - .L_36)
.L_36:
        /*009c*/ 	.word	0x00000000
        /*00a0*/ 	.short	0x0004
        /*00a2*/ 	.short	0x0020
        /*00a4*/ 	.byte	0x00, 0xf5, 0x21, 0x00


	//----- nvinfo : EIATTR_KPARAM_INFO
	.align		4
.L_37:
        /*00a8*/ 	.byte	0x04, 0x17
        /*00aa*/ 	.short	(.L_39 - .L_38)
.L_38:
        /*00ac*/ 	.word	0x00000000
        /*00b0*/ 	.short	0x0003
        /*00b2*/ 	.short	0x0018
        /*00b4*/ 	.byte	0x00, 0xf0, 0x11, 0x00


	//----- nvinfo : EIATTR_KPARAM_INFO
	.align		4
.L_39:
        /*00b8*/ 	.byte	0x04, 0x17
        /*00ba*/ 	.short	(.L_41 - .L_40)
.L_40:
        /*00bc*/ 	.word	0x00000000
        /*00c0*/ 	.short	0x0002
        /*00c2*/ 	.short	0x0010
        /*00c4*/ 	.byte	0x00, 0xf5, 0x21, 0x00


	//----- nvinfo : EIATTR_KPARAM_INFO
	.align		4
.L_41:
        /*00c8*/ 	.byte	0x04, 0x17
        /*00ca*/ 	.short	(.L_43 - .L_42)
.L_42:
        /*00cc*/ 	.word	0x00000000
        /*00d0*/ 	.short	0x0001
        /*00d2*/ 	.short	0x0008
        /*00d4*/ 	.byte	0x00, 0xf5, 0x21, 0x00


	//----- nvinfo : EIATTR_KPARAM_INFO
	.align		4
.L_43:
        /*00d8*/ 	.byte	0x04, 0x17
        /*00da*/ 	.short	(.L_45 - .L_44)
.L_44:
        /*00dc*/ 	.word	0x00000000
        /*00e0*/ 	.short	0x0000
        /*00e2*/ 	.short	0x0000
        /*00e4*/ 	.byte	0x00, 0xf5, 0x21, 0x00


	//----- nvinfo : EIATTR_EXPLICIT_CLUSTER
	.align		4
.L_45:
        /*00e8*/ 	.byte	0x01, 0x3e
	.zero		2


	//----- nvinfo : EIATTR_CTA_PER_CLUSTER
	.align		4
        /*00ec*/ 	.byte	0x04, 0x3d
        /*00ee*/ 	.short	(.L_47 - .L_46)
.L_46:
        /*00f0*/ 	.word	0x00000008
        /*00f4*/ 	.word	0x00000001
        /*00f8*/ 	.word	0x00000001


	//----- nvinfo : EIATTR_SPARSE_MMA_MASK
	.align		4
.L_47:
        /*00fc*/ 	.byte	0x03, 0x50
        /*00fe*/ 	.short	0x0000


	//----- nvinfo : EIATTR_MAXREG_COUNT
	.align		4
        /*0100*/ 	.byte	0x03, 0x1b
        /*0102*/ 	.short	0x00ff


	//----- nvinfo : EIATTR_NUM_BARRIERS
	.align		4
        /*0104*/ 	.byte	0x02, 0x4c
        /*0106*/ 	.byte	0x01
	.zero		1


	//----- nvinfo : EIATTR_MERCURY_ISA_VERSION
	.align		4
        /*0108*/ 	.byte	0x03, 0x5f
        /*010a*/ 	.short	0x0101


	//----- nvinfo : EIATTR_VRC_CTA_INIT_COUNT
	.align		4
        /*010c*/ 	.byte	0x02, 0x4a
	.zero		1
	.zero		1


	//----- nvinfo : EIATTR_EXIT_INSTR_OFFSETS
	.align		4
        /*0110*/ 	.byte	0x04, 0x1c
        /*0112*/ 	.short	(.L_49 - .L_48)


	//   ....[0]....
.L_48:
        /*0114*/ 	.word	0x00000100


	//   ....[1]....
        /*0118*/ 	.word	0x00003db0


	//----- nvinfo : EIATTR_CRS_STACK_SIZE
	.align		4
.L_49:
        /*011c*/ 	.byte	0x04, 0x1e
        /*011e*/ 	.short	(.L_51 - .L_50)
.L_50:
        /*0120*/ 	.word	0x00000000


	//----- nvinfo : EIATTR_CBANK_PARAM_SIZE
	.align		4
.L_51:
        /*0124*/ 	.byte	0x03, 0x19
        /*0126*/ 	.short	0x0060


	//----- nvinfo : EIATTR_PARAM_CBANK
	.align		4
        /*0128*/ 	.byte	0x04, 0x0a
        /*012a*/ 	.short	(.L_53 - .L_52)
	.align		4
.L_52:
        /*012c*/ 	.word	index@(.nv.constant0._Z28persistent_splitK_tbc_kernelPKfS0_S0_fS0_PfS0_S0_S1_S1_iiii)
        /*0130*/ 	.short	0x0380
        /*0132*/ 	.short	0x0060


	//----- nvinfo : EIATTR_SW_WAR
	.align		4
.L_53:
        /*0134*/ 	.byte	0x04, 0x36
        /*0136*/ 	.short	(.L_55 - .L_54)
.L_54:
        /*0138*/ 	.word	0x00000008
.L_55:


//--------------------- .nv.info._Z24persistent_splitK_kernelPKfS0_S0_fS0_PfS0_S0_S1_S1_iiii --------------------------
	.section	.nv.info._Z24persistent_splitK_kernelPKfS0_S0_fS0_PfS0_S0_S1_S1_iiii,"",@"SHT_CUDA_INFO"
	.sectionflags	@""
	.align	4


	//----- nvinfo : EIATTR_CUDA_API_VERSION
	.align		4
        /*0000*/ 	.byte	0x04, 0x37
        /*0002*/ 	.short	(.L_57 - .L_56)
.L_56:
        /*0004*/ 	.word	0x00000082


	//----- nvinfo : EIATTR_KPARAM_INFO
	.align		4
.L_57:
        /*0008*/ 	.byte	0x04, 0x17
        /*000a*/ 	.short	(.L_59 - .L_58)
.L_58:
        /*000c*/ 	.word	0x00000000
        /*0010*/ 	.short	0x000d
        /*0012*/ 	.short	0x005c
        /*0014*/ 	.byte	0x00, 0xf0, 0x11, 0x00


	//----- nvinfo : EIATTR_KPARAM_INFO
	.align		4
.L_59:
        /*0018*/ 	.byte	0x04, 0x17
        /*001a*/ 	.short	(.L_61 - .L_60)
.L_60:
        /*001c*/ 	.word	0x00000000
        /*0020*/ 	.short	0x000c
        /*0022*/ 	.short	0x0058
        /*0024*/ 	.byte	0x00, 0xf0, 0x11, 0x00


	//----- nvinfo : EIATTR_KPARAM_INFO
	.align		4
.L_61:
        /*0028*/ 	.byte	0x04, 0x17
        /*002a*/ 	.short	(.L_63 - .L_62)
.L_62:
        /*002c*/ 	.word	0x00000000
        /*0030*/ 	.short	0x000b
        /*0032*/ 	.short	0x0054
        /*0034*/ 	.byte	0x00, 0xf0, 0x11, 0x00


	//----- nvinfo : EIATTR_KPARAM_INFO
	.align		4
.L_63:
        /*0038*/ 	.byte	0x04, 0x17
        /*003a*/ 	.short	(.L_65 - .L_64)
.L_64:
        /*003c*/ 	.word	0x00000000
        /*0040*/ 	.short	0x000a
        /*0042*/ 	.short	0x0050
        /*0044*/ 	.byte	0x00, 0xf0, 0x11, 0x00


	//----- nvinfo : EIATTR_KPARAM_INFO
	.align		4
.L_65:
        /*0048*/ 	.byte	0x04, 0x17
        /*004a*/ 	.short	(.L_67 - .L_66)
.L_66:
        /*004c*/ 	.word	0x00000000
        /*0050*/ 	.short	0x0009
        /*0052*/ 	.short	0x0048
        /*0054*/ 	.byte	0x00, 0xf5, 0x21, 0x00


	//----- nvinfo : EIATTR_KPARAM_INFO
	.align		4
.L_67:
        /*0058*/ 	.byte	0x04, 0x17
        /*005a*/ 	.short	(.L_69 - .L_68)
.L_68:
        /*005c*/ 	.word	0x00000000
        /*0060*/ 	.short	0x0008
        /*0062*/ 	.short	0x0040
        /*0064*/ 	.byte	0x00, 0xf5, 0x21, 0x00


	//----- nvinfo : EIATTR_KPARAM_INFO
	.align		4
.L_69:
        /*0068*/ 	.byte	0x04, 0x17
        /*006a*/ 	.short	(.L_71 - .L_70)
.L_70:
        /*006c*/ 	.word	0x00000000
        /*0070*/ 	.short	0x0007
        /*0072*/ 	.short	0x0038
        /*0074*/ 	.byte	0x00, 0xf5, 0x21, 0x00


	//----- nvinfo : EIATTR_KPARAM_INFO
	.align		4
.L_71:
        /*0078*/ 	.byte	0x04, 0x17
        /*007a*/ 	.short	(.L_73 - .L_72)
.L_72:
        /*007c*/ 	.word	0x00000000
        /*0080*/ 	.short	0x0006
        /*0082*/ 	.short	0x0030
        /*0084*/ 	.byte	0x00, 0xf5, 0x21, 0x00


	//----- nvinfo : EIATTR_KPARAM_INFO
	.align		4
.L_73:
        /*0088*/ 	.byte	0x04, 0x17
        /*008a*/ 	.short	(.L_75 - .L_74)
.L_74:
        /*008c*/ 	.word	0x00000000
        /*0090*/ 	.short	0x0005
        /*0092*/ 	.short	0x0028
        /*0094*/ 	.byte	0x00, 0xf5, 0x21, 0x00


	//----- nvinfo : EIATTR_KPARAM_INFO
	.align		4
.L_75:
        /*0098*/ 	.byte	0x04, 0x17
        /*009a*/ 	.short	(.L_77 - .L_76)
.L_76:
        /*009c*/ 	.word	0x00000000
        /*00a0*/ 	.short	0x0004
        /*00a2*/ 	.short	0x0020
        /*00a4*/ 	.byte	0x00, 0xf5, 0x21, 0x00


	//----- nvinfo : EIATTR_KPARAM_INFO
	.align		4
.L_77:
        /*00a8*/ 	.byte	0x04, 0x17
        /*00aa*/ 	.short	(.L_79 - .L_78)
.L_78:
        /*00ac*/ 	.word	0x00000000
        /*00b0*/ 	.short	0x0003
        /*00b2*/ 	.short	0x0018
        /*00b4*/ 	.byte	0x00, 0xf0, 0x11, 0x00


	//----- nvinfo : EIATTR_KPARAM_INFO
	.align		4
.L_79:
        /*00b8*/ 	.byte	0x04, 0x17
        /*00ba*/ 	.short	(.L_81 - .L_80)
.L_80:
        /*00bc*/ 	.word	0x00000000
        /*00c0*/ 	.short	0x0002
        /*00c2*/ 	.short	0x0010
        /*00c4*/ 	.byte	0x00, 0xf5, 0x21, 0x00


	//----- nvinfo : EIATTR_KPARAM_INFO
	.align		4
.L_81:
        /*00c8*/ 	.byte	0x04, 0x17
        /*00ca*/ 	.short	(.L_83 - .L_82)
.L_82:
        /*00cc*/ 	.word	0x00000000
        /*00d0*/ 	.short	0x0001
        /*00d2*/ 	.short	0x0008
        /*00d4*/ 	.byte	0x00, 0xf5, 0x21, 0x00


	//----- nvinfo : EIATTR_KPARAM_INFO
	.align		4
.L_83:
        /*00d8*/ 	.byte	0x04, 0x17
        /*00da*/ 	.short	(.L_85 - .L_84)
.L_84:
        /*00dc*/ 	.word	0x00000000
        /*00e0*/ 	.short	0x0000
        /*00e2*/ 	.short	0x0000
        /*00e4*/ 	.byte	0x00, 0xf5, 0x21, 0x00


	//----- nvinfo : EIATTR_SPARSE_MMA_MASK
	.align		4
.L_85:
        /*00e8*/ 	.byte	0x03, 0x50
        /*00ea*/ 	.short	0x0000


	//----- nvinfo : EIATTR_MAXREG_COUNT
	.align		4
        /*00ec*/ 	.byte	0x03, 0x1b
        /*00ee*/ 	.short	0x00ff


	//----- nvinfo : EIATTR_NUM_BARRIERS
	.align		4
        /*00f0*/ 	.byte	0x02, 0x4c
        /*00f2*/ 	.byte	0x01
	.zero		1


	//----- nvinfo : EIATTR_MERCURY_ISA_VERSION
	.align		4
        /*00f4*/ 	.byte	0x03, 0x5f
        /*00f6*/ 	.short	0x0101


	//----- nvinfo : EIATTR_VRC_CTA_INIT_COUNT
	.align		4
        /*00f8*/ 	.byte	0x02, 0x4a
	.zero		1
	.zero		1


	//----- nvinfo : EIATTR_EXIT_INSTR_OFFSETS
	.align		4
        /*00fc*/ 	.byte	0x04, 0x1c
        /*00fe*/ 	.short	(.L_87 - .L_86)


	//   ....[0]....
.L_86:
        /*0100*/ 	.word	0x00000100


	//   ....[1]....
        /*0104*/ 	.word	0x00003db0


	//----- nvinfo : EIATTR_CRS_STACK_SIZE
	.align		4
.L_87:
        /*0108*/ 	.byte	0x04, 0x1e
        /*010a*/ 	.short	(.L_89 - .L_88)
.L_88:
        /*010c*/ 	.word	0x00000000


	//----- nvinfo : EIATTR_CBANK_PARAM_SIZE
	.align		4
.L_89:
        /*0110*/ 	.byte	0x03, 0x19
        /*0112*/ 	.short	0x0060


	//----- nvinfo : EIATTR_PARAM_CBANK
	.align		4
        /*0114*/ 	.byte	0x04, 0x0a
        /*0116*/ 	.short	(.L_91 - .L_90)
	.align		4
.L_90:
        /*0118*/ 	.word	index@(.nv.constant0._Z24persistent_splitK_kernelPKfS0_S0_fS0_PfS0_S0_S1_S1_iiii)
        /*011c*/ 	.short	0x0380
        /*011e*/ 	.short	0x0060


	//----- nvinfo : EIATTR_SW_WAR
	.align		4
.L_91:
        /*0120*/ 	.byte	0x04, 0x36
        /*0122*/ 	.short	(.L_93 - .L_92)
.L_92:
        /*0124*/ 	.word	0x00000008
.L_93:


//--------------------- .nv.callgraph             --------------------------
	.section	.nv.callgraph,"",@"SHT_CUDA_CALLGRAPH"
	.align	4
	.sectionentsize	8
	.align		4
        /*0000*/ 	.word	0x00000000
	.align		4
        /*0004*/ 	.word	0xffffffff
	.align		4
        /*0008*/ 	.word	0x00000000
	.align		4
        /*000c*/ 	.word	0xfffffffe
	.align		4
        /*0010*/ 	.word	0x00000000
	.align		4
        /*0014*/ 	.word	0xfffffffd
	.align		4
        /*0018*/ 	.word	0x00000000
	.align		4
        /*001c*/ 	.word	0xfffffffc


//--------------------- .text._Z28persistent_splitK_tbc_kernelPKfS0_S0_fS0_PfS0_S0_S1_S1_iiii --------------------------
	.section	.text._Z28persistent_splitK_tbc_kernelPKfS0_S0_fS0_PfS0_S0_S1_S1_iiii,"ax",@progbits
	.align	128
        .global         _Z28persistent_splitK_tbc_kernelPKfS0_S0_fS0_PfS0_S0_S1_S1_iiii
        .type           _Z28persistent_splitK_tbc_kernelPKfS0_S0_fS0_PfS0_S0_S1_S1_iiii,@function
        .size           _Z28persistent_splitK_tbc_kernelPKfS0_S0_fS0_PfS0_S0_S1_S1_iiii,(.L_x_248 - _Z28persistent_splitK_tbc_kernelPKfS0_S0_fS0_PfS0_S0_S1_S1_iiii)
        .other          _Z28persistent_splitK_tbc_kernelPKfS0_S0_fS0_PfS0_S0_S1_S1_iiii,@"STO_CUDA_ENTRY STV_DEFAULT"
_Z28persistent_splitK_tbc_kernelPKfS0_S0_fS0_PfS0_S0_S1_S1_iiii:
.text._Z28persistent_splitK_tbc_kernelPKfS0_S0_fS0_PfS0_S0_S1_S1_iiii:
[----:B------:R-:W-:Y:S01]  /*0000*/  LDC R1, c[0x0][0x37c] ;  /* 0x0000df00ff017b82 */ /* 0x000fe20000000800 */
[----:B------:R-:W0:Y:S07]  /*0010*/  S2R R0, SR_TID.X ;  /* 0x0000000000007919 */ /* 0x000e2e0000002100 */
[----:B------:R-:W0:Y:S01]  /*0020*/  S2UR UR7, SR_CTAID.X ;  /* 0x00000000000779c3 */ /* 0x000e220000002500 */
[----:B------:R-:W1:Y:S07]  /*0030*/  LDCU.64 UR8, c[0x0][0x358] ;  /* 0x00006b00ff0877ac */ /* 0x000e6e0008000a00 */
[----:B------:R-:W0:Y:S08]  /*0040*/  LDC R7, c[0x0][0x3d0] ;  /* 0x0000f400ff077b82 */ /* 0x000e300000000800 */
[----:B------:R-:W2:Y:S08]  /*0050*/  LDC.64 R2, c[0x0][0x3a8] ;  /* 0x0000ea00ff027b82 */ /* 0x000eb00000000a00 */
[----:B------:R-:W3:Y:S01]  /*0060*/  LDC R4, c[0x0][0x3d8] ;  /* 0x0000f600ff047b82 */ /* 0x000ee20000000800 */
[----:B0-----:R-:W-:-:S04]  /*0070*/  IMAD R5, R7, UR7, R0 ;  /* 0x0000000707057c24 */ /* 0x001fc8000f8e0200 */
[----:B--2---:R-:W-:-:S06]  /*0080*/  IMAD.WIDE.U32 R2, R5, 0x4, R2 ;  /* 0x0000000405027825 */ /* 0x004fcc00078e0002 */
[----:B-1----:R-:W2:Y:S01]  /*0090*/  LDG.E R2, desc[UR8][R2.64] ;  /* 0x0000000802027981 */ /* 0x002ea2000c1e1900 */
[----:B------:R-:W0:Y:S01]  /*00a0*/  S2UR UR6, SR_CgaCtaId ;  /* 0x00000000000679c3 */ /* 0x000e220000008800 */
[----:B------:R-:W-:Y:S01]  /*00b0*/  UMOV UR4, 0x400 ;  /* 0x0000040000047882 */ /* 0x000fe20000000000 */
[----:B---3--:R-:W-:Y:S01]  /*00c0*/  ISETP.GE.AND P0, PT, R4, 0x1, PT ;  /* 0x000000010400780c */ /* 0x008fe20003f06270 */
[----:B0-----:R-:W-:-:S06]  /*00d0*/  ULEA UR5, UR6, UR4, 0x18 ;  /* 0x0000000406057291 */ /* 0x001fcc000f8ec0ff */
[----:B------:R-:W-:-:S05]  /*00e0*/  LEA R5, R0, UR5, 0x2 ;  /* 0x0000000500057c11 */ /* 0x000fca000f8e10ff */
[----:B--2---:R0:W-:Y:S01]  /*00f0*/  STS [R5], R2 ;  /* 0x0000000205007388 */ /* 0x0041e20000000800 */
[----:B------:R-:W-:Y:S05]  /*0100*/  @!P0 EXIT ;  /* 0x000000000000894d */ /* 0x000fea0003800000 */
[----:B0-----:R-:W0:Y:S01]  /*0110*/  LDC.64 R4, c[0x0][0x390] ;  /* 0x0000e400ff047b82 */ /* 0x001e220000000a00 */
[----:B------:R-:W-:Y:S01]  /*0120*/  IMAD R2, R0, R7, RZ ;  /* 0x0000000700027224 */ /* 0x000fe200078e02ff */
[----:B------:R-:W-:Y:S01]  /*0130*/  UIADD3 UR5, UPT, UPT, UR4, 0x400, URZ ;  /* 0x0000040004057890 */ /* 0x000fe2000fffe0ff */
[----:B------:R-:W-:Y:S01]  /*0140*/  HFMA2 R8, -RZ, RZ, 0, 0 ;  /* 0x00000000ff087431 */ /* 0x000fe200000001ff */
[----:B------:R-:W-:Y:S01]  /*0150*/  UIADD3 UR4, UPT, UPT, UR4, 0x800, URZ ;  /* 0x0000080004047890 */ /* 0x000fe2000fffe0ff */
[----:B------:R-:W-:Y:S01]  /*0160*/  LOP3.LUT R6, R7, 0x3, RZ, 0xc0, !PT ;  /* 0x0000000307067812 */ /* 0x000fe200078ec0ff */
[----:B------:R-:W-:Y:S02]  /*0170*/  ULEA UR5, UR6, UR5, 0x18 ;  /* 0x0000000506057291 */ /* 0x000fe4000f8ec0ff */
[----:B------:R-:W1:Y:S01]  /*0180*/  LDC R11, c[0x0][0x3d4] ;  /* 0x0000f500ff0b7b82 */ /* 0x000e620000000800 */
[----:B------:R-:W-:-:S03]  /*0190*/  ULEA UR4, UR6, UR4, 0x18 ;  /* 0x0000000406047291 */ /* 0x000fc6000f8ec0ff */
[----:B------:R-:W-:-:S03]  /*01a0*/  LEA R16, R0, UR5, 0x2 ;  /* 0x0000000500107c11 */ /* 0x000fc6000f8e10ff */
[----:B------:R-:W-:Y:S01]  /*01b0*/  LEA R12, R0, UR4, 0x2 ;  /* 0x00000004000c7c11 */ /* 0x000fe2000f8e10ff */
[----:B0-----:R-:W-:-:S03]  /*01c0*/  IMAD.WIDE.U32 R4, R2, 0x4, R4 ;  /* 0x0000000402047825 */ /* 0x001fc600078e0004 */
[----:B------:R-:W-:Y:S02]  /*01d0*/  IADD3 RZ, P0, PT, R4, 0x10, RZ ;  /* 0x0000001004ff7810 */ /* 0x000fe40007f1e0ff */
[C---:B------:R-:W-:Y:S02]  /*01e0*/  IADD3 R4, PT, PT, R7.reuse, -0x1, RZ ;  /* 0xffffffff07047810 */ /* 0x040fe40007ffe0ff */
[----:B------:R-:W-:Y:S02]  /*01f0*/  IADD3.X R3, PT, PT, RZ, R5, RZ, P0, !PT ;  /* 0x00000005ff037210 */ /* 0x000fe400007fe4ff */
[----:B------:R-:W-:Y:S02]  /*0200*/  LOP3.LUT R5, R7, 0x7, RZ, 0xc0, !PT ;  /* 0x0000000707057812 */ /* 0x000fe400078ec0ff */
[C---:B-1----:R-:W-:Y:S02]  /*0210*/  LOP3.LUT R9, R11.reuse, 0x7, RZ, 0xc0, !PT ;  /* 0x000000070b097812 */ /* 0x042fe400078ec0ff */
[----:B------:R-:W-:-:S02]  /*0220*/  LOP3.LUT R10, R11, 0x3, RZ, 0xc0, !PT ;  /* 0x000000030b0a7812 */ /* 0x000fc400078ec0ff */
[----:B------:R-:W-:Y:S02]  /*0230*/  LOP3.LUT R7, R7, 0x7ffffff0, RZ, 0xc0, !PT ;  /* 0x7ffffff007077812 */ /* 0x000fe400078ec0ff */
[----:B------:R-:W-:-:S07]  /*0240*/  LOP3.LUT R11, R11, 0x7ffffff8, RZ, 0xc0, !PT ;  /* 0x7ffffff80b0b7812 */ /* 0x000fce00078ec0ff */
.L_x_111:
[----:B0-----:R-:W0:Y:S01]  /*0250*/  LDCU UR4, c[0x0][0x3d0] ;  /* 0x00007a00ff0477ac */ /* 0x001e220008000800 */
[----:B------:R1:W-:Y:S04]  /*0260*/  STS [R16], RZ ;  /* 0x000000ff10007388 */ /* 0x0003e80000000800 */
[----:B------:R1:W-:Y:S01]  /*0270*/  STS [R12], RZ ;  /* 0x000000ff0c007388 */ /* 0x0003e20000000800 */
[----:B0-----:R-:W-:Y:S01]  /*0280*/  UISETP.GE.AND UP0, UPT, UR4, 0x1, UPT ;  /* 0x000000010400788c */ /* 0x001fe2000bf06270 */
[----:B------:R-:W-:Y:S08]  /*0290*/  BAR.SYNC.DEFER_BLOCKING 0x0 ;  /* 0x0000000000007b1d */ /* 0x000ff00000010000 */
[----:B-1----:R-:W-:Y:S05]  /*02a0*/  BRA.U !UP0, `(.L_x_0) ;  /* 0x0000001908d87547 */ /* 0x002fea000b800000 */
[----:B------:R-:W0:Y:S01]  /*02b0*/  LDCU UR4, c[0x0][0x3d4] ;  /* 0x00007a80ff0477ac */ /* 0x000e220008000800 */
[----:B------:R-:W-:Y:S01]  /*02c0*/  BSSY.RECONVERGENT B0, `(.L_x_0) ;  /* 0x00001b4000007945 */ /* 0x000fe20003800200 */
[----:B0-----:R-:W-:-:S09]  /*02d0*/  UISETP.GE.AND UP1, UPT, UR4, 0x1, UPT ;  /* 0x000000010400788c */ /* 0x001fd2000bf26270 */
[----:B------:R-:W-:Y:S05]  /*02e0*/  BRA.U !UP1, `(.L_x_1) ;  /* 0x0000000909887547 */ /* 0x000fea000b800000 */
[----:B------:R-:W0:Y:S01]  /*02f0*/  LDC R13, c[0x0][0x3d8] ;  /* 0x0000f600ff0d7b82 */ /* 0x000e220000000800 */
[----:B------:R-:W-:Y:S01]  /*0300*/  UMOV UR4, URZ ;  /* 0x000000ff00047c82 */ /* 0x000fe20008000000 */
[----:B0-----:R-:W-:-:S07]  /*0310*/  IMAD R13, R13, UR7, R8 ;  /* 0x000000070d0d7c24 */ /* 0x001fce000f8e0208 */
.L_x_9:
[----:B------:R-:W0:Y:S01]  /*0320*/  LDC R26, c[0x0][0x3d4] ;  /* 0x0000f500ff1a7b82 */ /* 0x000e220000000800 */
[----:B------:R-:W-:Y:S01]  /*0330*/  HFMA2 R24, -RZ, RZ, 0, 0 ;  /* 0x00000000ff187431 */ /* 0x000fe200000001ff */
[----:B------:R-:W-:Y:S02]  /*0340*/  MOV R17, RZ ;  /* 0x000000ff00117202 */ /* 0x000fe40000000f00 */
[----:B0-----:R-:W-:-:S13]  /*0350*/  ISETP.GE.U32.AND P0, PT, R26, 0x8, PT ;  /* 0x000000081a00780c */ /* 0x001fda0003f06070 */
[----:B------:R-:W-:Y:S05]  /*0360*/  @!P0 BRA `(.L_x_2) ;  /* 0x0000000000ec8947 */ /* 0x000fea0003800000 */
[----:B------:R-:W-:Y:S02]  /*0370*/  MOV R24, RZ ;  /* 0x000000ff00187202 */ /* 0x000fe40000000f00 */
[----:B------:R-:W-:-:S07]  /*0380*/  MOV R17, RZ ;  /* 0x000000ff00117202 */ /* 0x000fce0000000f00 */
.L_x_3:
[----:B------:R-:W0:Y:S01]  /*0390*/  LDC R25, c[0x0][0x3d0] ;  /* 0x0000f400ff197b82 */ /* 0x000e220000000800 */
[----:B------:R-:W-:-:S07]  /*03a0*/  IMAD R19, R13, R26, R17 ;  /* 0x0000001a0d137224 */ /* 0x000fce00078e0211 */
[----:B------:R-:W1:Y:S08]  /*03b0*/  LDC.64 R20, c[0x0][0x380] ;  /* 0x0000e000ff147b82 */ /* 0x000e700000000a00 */
[----:B------:R-:W2:Y:S01]  /*03c0*/  LDC.64 R14, c[0x0][0x388] ;  /* 0x0000e200ff0e7b82 */ /* 0x000ea20000000a00 */
[----:B0-----:R-:W-:-:S04]  /*03d0*/  IMAD R28, R17, R25, R0 ;  /* 0x00000019111c7224 */ /* 0x001fc800078e0200 */
[CC--:B------:R-:W-:Y:S01]  /*03e0*/  IMAD R23, R28.reuse, R25.reuse, UR4 ;  /* 0x000000041c177e24 */ /* 0x0c0fe2000f8e0219 */
[----:B------:R-:W-:Y:S01]  /*03f0*/  IADD3 R28, PT, PT, R28, R25, RZ ;  /* 0x000000191c1c7210 */ /* 0x000fe20007ffe0ff */
[----:B-1----:R-:W-:-:S04]  /*0400*/  IMAD.WIDE R20, R19, 0x4, R20 ;  /* 0x0000000413147825 */ /* 0x002fc800078e0214 */
[----:B------:R-:W-:Y:S01]  /*0410*/  IMAD R19, R28, R25, UR4 ;  /* 0x000000041c137e24 */ /* 0x000fe2000f8e0219 */
[----:B------:R-:W3:Y:S01]  /*0420*/  LDG.E R27, desc[UR8][R20.64] ;  /* 0x00000008141b7981 */ /* 0x000ee2000c1e1900 */
[----:B--2---:R-:W-:-:S03]  /*0430*/  IMAD.WIDE R22, R23, 0x4, R14 ;  /* 0x0000000417167825 */ /* 0x004fc600078e020e */
[----:B------:R-:W2:Y:S01]  /*0440*/  LDG.E R29, desc[UR8][R20.64+0x4] ;  /* 0x00000408141d7981 */ /* 0x000ea2000c1e1900 */
[----:B------:R-:W-:-:S03]  /*0450*/  IMAD.WIDE R18, R19, 0x4, R14 ;  /* 0x0000000413127825 */ /* 0x000fc600078e020e */
[----:B------:R-:W3:Y:S04]  /*0460*/  LDG.E R23, desc[UR8][R22.64] ;  /* 0x0000000816177981 */ /* 0x000ee8000c1e1900 */
[----:B------:R-:W2:Y:S01]  /*0470*/  LDG.E R18, desc[UR8][R18.64] ;  /* 0x0000000812127981 */ /* 0x000ea2000c1e1900 */
[----:B------:R-:W-:-:S03]  /*0480*/  IADD3 R28, PT, PT, R28, R25, RZ ;  /* 0x000000191c1c7210 */ /* 0x000fc60007ffe0ff */
[----:B------:R-:W4:Y:S01]  /*0490*/  LDG.E R22, desc[UR8][R20.64+0x8] ;  /* 0x0000080814167981 */ /* 0x000f22000c1e1900 */
[----:B---3--:R-:W-:-:S04]  /*04a0*/  FFMA R24, R27, R23, R24 ;  /* 0x000000171b187223 */ /* 0x008fc80000000018 */
[----:B--2---:R-:W-:Y:S01]  /*04b0*/  FFMA R24, R29, R18, R24 ;  /* 0x000000121d187223 */ /* 0x004fe20000000018 */
[CC--:B------:R-:W-:Y:S01]  /*04c0*/  IMAD R29, R28.reuse, R25.reuse, UR4 ;  /* 0x000000041c1d7e24 */ /* 0x0c0fe2000f8e0219 */
[----:B------:R-:W-:-:S03]  /*04d0*/  IADD3 R27, PT, PT, R28, R25, RZ ;  /* 0x000000191c1b7210 */ /* 0x000fc60007ffe0ff */
[----:B------:R-:W-:-:S04]  /*04e0*/  IMAD.WIDE R18, R29, 0x4, R14 ;  /* 0x000000041d127825 */ /* 0x000fc800078e020e */
[----:B------:R-:W-:Y:S01]  /*04f0*/  IMAD R29, R27, R25, UR4 ;  /* 0x000000041b1d7e24 */ /* 0x000fe2000f8e0219 */
[----:B------:R-:W4:Y:S03]  /*0500*/  LDG.E R23, desc[UR8][R18.64] ;  /* 0x0000000812177981 */ /* 0x000f26000c1e1900 */
[----:B------:R-:W-:-:S06]  /*0510*/  IMAD.WIDE R28, R29, 0x4, R14 ;  /* 0x000000041d1c7825 */ /* 0x000fcc00078e020e */
[----:B------:R-:W2:Y:S04]  /*0520*/  LDG.E R28, desc[UR8][R28.64] ;  /* 0x000000081c1c7981 */ /* 0x000ea8000c1e1900 */
[----:B------:R-:W2:Y:S04]  /*0530*/  LDG.E R19, desc[UR8][R20.64+0xc] ;  /* 0x00000c0814137981 */ /* 0x000ea8000c1e1900 */
[----:B------:R-:W3:Y:S01]  /*0540*/  LDG.E R29, desc[UR8][R20.64+0x10] ;  /* 0x00001008141d7981 */ /* 0x000ee2000c1e1900 */
[----:B----4-:R-:W-:Y:S01]  /*0550*/  FFMA R24, R22, R23, R24 ;  /* 0x0000001716187223 */ /* 0x010fe20000000018 */
[----:B------:R-:W-:-:S04]  /*0560*/  IADD3 R22, PT, PT, R27, R25, RZ ;  /* 0x000000191b167210 */ /* 0x000fc80007ffe0ff */
[CC--:B------:R-:W-:Y:S01]  /*0570*/  IADD3 R27, PT, PT, R22.reuse, R25.reuse, RZ ;  /* 0x00000019161b7210 */ /* 0x0c0fe20007ffe0ff */
[----:B------:R-:W-:-:S04]  /*0580*/  IMAD R23, R22, R25, UR4 ;  /* 0x0000000416177e24 */ /* 0x000fc8000f8e0219 */
[----:B------:R-:W-:-:S04]  /*0590*/  IMAD.WIDE R22, R23, 0x4, R14 ;  /* 0x0000000417167825 */ /* 0x000fc800078e020e */
[----:B--2---:R-:W-:Y:S01]  /*05a0*/  FFMA R24, R19, R28, R24 ;  /* 0x0000001c13187223 */ /* 0x004fe20000000018 */
[-C--:B------:R-:W-:Y:S01]  /*05b0*/  IMAD R19, R27, R25.reuse, UR4 ;  /* 0x000000041b137e24 */ /* 0x080fe2000f8e0219 */
[----:B------:R-:W2:Y:S03]  /*05c0*/  LDG.E R28, desc[UR8][R20.64+0x14] ;  /* 0x00001408141c7981 */ /* 0x000ea6000c1e1900 */
[----:B------:R-:W-:Y:S01]  /*05d0*/  IMAD.WIDE R18, R19, 0x4, R14 ;  /* 0x0000000413127825 */ /* 0x000fe200078e020e */
[----:B------:R-:W3:Y:S05]  /*05e0*/  LDG.E R23, desc[UR8][R22.64] ;  /* 0x0000000816177981 */ /* 0x000eea000c1e1900 */
[----:B------:R-:W2:Y:S01]  /*05f0*/  LDG.E R19, desc[UR8][R18.64] ;  /* 0x0000000812137981 */ /* 0x000ea2000c1e1900 */
[----:B------:R-:W-:Y:S01]  /*0600*/  IADD3 R27, PT, PT, R27, R25, RZ ;  /* 0x000000191b1b7210 */ /* 0x000fe20007ffe0ff */
[----:B---3--:R-:W-:-:S04]  /*0610*/  FFMA R24, R29, R23, R24 ;  /* 0x000000171d187223 */ /* 0x008fc80000000018 */
[----:B--2---:R-:W-:Y:S01]  /*0620*/  FFMA R24, R28, R19, R24 ;  /* 0x000000131c187223 */ /* 0x004fe20000000018 */
[CC--:B------:R-:W-:Y:S01]  /*0630*/  IADD3 R28, PT, PT, R27.reuse, R25.reuse, RZ ;  /* 0x000000191b1c7210 */ /* 0x0c0fe20007ffe0ff */
[-C--:B------:R-:W-:Y:S01]  /*0640*/  IMAD R27, R27, R25.reuse, UR4 ;  /* 0x000000041b1b7e24 */ /* 0x080fe2000f8e0219 */
[----:B------:R-:W2:Y:S03]  /*0650*/  LDG.E R19, desc[UR8][R20.64+0x18] ;  /* 0x0000180814137981 */ /* 0x000ea6000c1e1900 */
[----:B------:R-:W-:Y:S02]  /*0660*/  IMAD R25, R28, R25, UR4 ;  /* 0x000000041c197e24 */ /* 0x000fe4000f8e0219 */
[----:B------:R-:W-:-:S04]  /*0670*/  IMAD.WIDE R22, R27, 0x4, R14 ;  /* 0x000000041b167825 */ /* 0x000fc800078e020e */
[----:B------:R-:W-:Y:S02]  /*0680*/  IMAD.WIDE R14, R25, 0x4, R14 ;  /* 0x00000004190e7825 */ /* 0x000fe400078e020e */
[----:B------:R-:W2:Y:S04]  /*0690*/  LDG.E R22, desc[UR8][R22.64] ;  /* 0x0000000816167981 */ /* 0x000ea8000c1e1900 */
[----:B------:R-:W3:Y:S04]  /*06a0*/  LDG.E R14, desc[UR8][R14.64] ;  /* 0x000000080e0e7981 */ /* 0x000ee8000c1e1900 */
[----:B------:R-:W3:Y:S01]  /*06b0*/  LDG.E R25, desc[UR8][R20.64+0x1c] ;  /* 0x00001c0814197981 */ /* 0x000ee2000c1e1900 */
[----:B------:R-:W-:-:S04]  /*06c0*/  IADD3 R17, PT, PT, R17, 0x8, RZ ;  /* 0x0000000811117810 */ /* 0x000fc80007ffe0ff */
[----:B------:R-:W-:Y:S01]  /*06d0*/  ISETP.NE.AND P0, PT, R17, R11, PT ;  /* 0x0000000b1100720c */ /* 0x000fe20003f05270 */
[----:B--2---:R-:W-:-:S04]  /*06e0*/  FFMA R24, R19, R22, R24 ;  /* 0x0000001613187223 */ /* 0x004fc80000000018 */
[----:B---3--:R-:W-:-:S08]  /*06f0*/  FFMA R24, R25, R14, R24 ;  /* 0x0000000e19187223 */ /* 0x008fd00000000018 */
[----:B------:R-:W-:Y:S05]  /*0700*/  @P0 BRA `(.L_x_3) ;  /* 0xfffffffc00200947 */ /* 0x000fea000383ffff */
[----:B------:R-:W-:-:S07]  /*0710*/  MOV R17, R11 ;  /* 0x0000000b00117202 */ /* 0x000fce0000000f00 */
.L_x_2:
[----:B------:R-:W-:-:S13]  /*0720*/  ISETP.NE.AND P0, PT, R9, RZ, PT ;  /* 0x000000ff0900720c */ /* 0x000fda0003f05270 */
[----:B------:R-:W-:Y:S05]  /*0730*/  @!P0 BRA `(.L_x_4) ;  /* 0x0000000400088947 */ /* 0x000fea0003800000 */
[----:B------:R-:W-:Y:S02]  /*0740*/  IADD3 R14, PT, PT, R9, -0x1, RZ ;  /* 0xffffffff090e7810 */ /* 0x000fe40007ffe0ff */
[----:B------:R-:W-:Y:S02]  /*0750*/  ISETP.NE.AND P1, PT, R10, RZ, PT ;  /* 0x000000ff0a00720c */ /* 0x000fe40003f25270 */
[----:B------:R-:W-:-:S13]  /*0760*/  ISETP.GE.U32.AND P0, PT, R14, 0x3, PT ;  /* 0x000000030e00780c */ /* 0x000fda0003f06070 */
[----:B------:R-:W-:Y:S05]  /*0770*/  @!P0 BRA `(.L_x_5) ;  /* 0x0000000000788947 */ /* 0x000fea0003800000 */
[----:B------:R-:W0:Y:S01]  /*0780*/  LDC R28, c[0x0][0x3d0] ;  /* 0x0000f400ff1c7b82 */ /* 0x000e220000000800 */
[----:B------:R-:W-:-:S07]  /*0790*/  IMAD R19, R13, R26, R17 ;  /* 0x0000001a0d137224 */ /* 0x000fce00078e0211 */
[----:B------:R-:W1:Y:S08]  /*07a0*/  LDC.64 R14, c[0x0][0x388] ;  /* 0x0000e200ff0e7b82 */ /* 0x000e700000000a00 */
[----:B------:R-:W2:Y:S01]  /*07b0*/  LDC.64 R20, c[0x0][0x380] ;  /* 0x0000e000ff147b82 */ /* 0x000ea20000000a00 */
[----:B0-----:R-:W-:-:S04]  /*07c0*/  IMAD R25, R17, R28, R0 ;  /* 0x0000001c11197224 */ /* 0x001fc800078e0200 */
[CC--:B------:R-:W-:Y:S01]  /*07d0*/  IMAD R23, R25.reuse, R28.reuse, UR4 ;  /* 0x0000000419177e24 */ /* 0x0c0fe2000f8e021c */
[----:B------:R-:W-:-:S03]  /*07e0*/  IADD3 R25, PT, PT, R25, R28, RZ ;  /* 0x0000001c19197210 */ /* 0x000fc60007ffe0ff */
[----:B-1----:R-:W-:-:S06]  /*07f0*/  IMAD.WIDE R22, R23, 0x4, R14 ;  /* 0x0000000417167825 */ /* 0x002fcc00078e020e */
[----:B------:R-:W3:Y:S01]  /*0800*/  LDG.E R23, desc[UR8][R22.64] ;  /* 0x0000000816177981 */ /* 0x000ee2000c1e1900 */
[----:B--2---:R-:W-:-:S04]  /*0810*/  IMAD.WIDE R20, R19, 0x4, R20 ;  /* 0x0000000413147825 */ /* 0x004fc800078e0214 */
[CC--:B------:R-:W-:Y:S01]  /*0820*/  IMAD R19, R25.reuse, R28.reuse, UR4 ;  /* 0x0000000419137e24 */ /* 0x0c0fe2000f8e021c */
[----:B------:R-:W3:Y:S01]  /*0830*/  LDG.E R27, desc[UR8][R20.64] ;  /* 0x00000008141b7981 */ /* 0x000ee2000c1e1900 */
[-C--:B------:R-:W-:Y:S02]  /*0840*/  IADD3 R25, PT, PT, R25, R28.reuse, RZ ;  /* 0x0000001c19197210 */ /* 0x080fe40007ffe0ff */
[----:B------:R-:W-:Y:S01]  /*0850*/  IMAD.WIDE R18, R19, 0x4, R14 ;  /* 0x0000000413127825 */ /* 0x000fe200078e020e */
[----:B------:R-:W2:Y:S05]  /*0860*/  LDG.E R29, desc[UR8][R20.64+0x4] ;  /* 0x00000408141d7981 */ /* 0x000eaa000c1e1900 */
[----:B------:R-:W2:Y:S04]  /*0870*/  LDG.E R18, desc[UR8][R18.64] ;  /* 0x0000000812127981 */ /* 0x000ea8000c1e1900 */
[----:B------:R-:W4:Y:S01]  /*0880*/  LDG.E R19, desc[UR8][R20.64+0x8] ;  /* 0x0000080814137981 */ /* 0x000f22000c1e1900 */
[----:B---3--:R-:W-:Y:S01]  /*0890*/  FFMA R24, R27, R23, R24 ;  /* 0x000000171b187223 */ /* 0x008fe20000000018 */
[CC--:B------:R-:W-:Y:S01]  /*08a0*/  IADD3 R27, PT, PT, R25.reuse, R28.reuse, RZ ;  /* 0x0000001c191b7210 */ /* 0x0c0fe20007ffe0ff */
[----:B------:R-:W-:-:S04]  /*08b0*/  IMAD R25, R25, R28, UR4 ;  /* 0x0000000419197e24 */ /* 0x000fc8000f8e021c */
[----:B------:R-:W-:Y:S02]  /*08c0*/  IMAD R27, R27, R28, UR4 ;  /* 0x000000041b1b7e24 */ /* 0x000fe4000f8e021c */
[--C-:B------:R-:W-:Y:S02]  /*08d0*/  IMAD.WIDE R22, R25, 0x4, R14.reuse ;  /* 0x0000000419167825 */ /* 0x100fe400078e020e */
[----:B------:R-:W3:Y:S02]  /*08e0*/  LDG.E R25, desc[UR8][R20.64+0xc] ;  /* 0x00000c0814197981 */ /* 0x000ee4000c1e1900 */
[----:B------:R-:W-:Y:S02]  /*08f0*/  IMAD.WIDE R14, R27, 0x4, R14 ;  /* 0x000000041b0e7825 */ /* 0x000fe400078e020e */
[----:B------:R-:W4:Y:S04]  /*0900*/  LDG.E R22, desc[UR8][R22.64] ;  /* 0x0000000816167981 */ /* 0x000f28000c1e1900 */
[----:B------:R-:W3:Y:S01]  /*0910*/  LDG.E R14, desc[UR8][R14.64] ;  /* 0x000000080e0e7981 */ /* 0x000ee2000c1e1900 */
[----:B--2---:R-:W-:Y:S01]  /*0920*/  FFMA R24, R29, R18, R24 ;  /* 0x000000121d187223 */ /* 0x004fe20000000018 */
[----:B------:R-:W-:-:S03]  /*0930*/  IADD3 R17, PT, PT, R17, 0x4, RZ ;  /* 0x0000000411117810 */ /* 0x000fc60007ffe0ff */
[----:B----4-:R-:W-:-:S04]  /*0940*/  FFMA R24, R19, R22, R24 ;  /* 0x0000001613187223 */ /* 0x010fc80000000018 */
[----:B---3--:R-:W-:-:S07]  /*0950*/  FFMA R24, R25, R14, R24 ;  /* 0x0000000e19187223 */ /* 0x008fce0000000018 */
.L_x_5:
[----:B------:R-:W-:Y:S05]  /*0960*/  @!P1 BRA `(.L_x_4) ;  /* 0x00000000007c9947 */ /* 0x000fea0003800000 */
[----:B------:R-:W-:Y:S01]  /*0970*/  ISETP.NE.AND P0, PT, R10, 0x1, PT ;  /* 0x000000010a00780c */ /* 0x000fe20003f05270 */
[----:B------:R-:W0:Y:S01]  /*0980*/  LDC.64 R14, c[0x0][0x388] ;  /* 0x0000e200ff0e7b82 */ /* 0x000e220000000a00 */
[----:B------:R-:W-:-:S07]  /*0990*/  LOP3.LUT P1, RZ, R26, 0x1, RZ, 0xc0, !PT ;  /* 0x000000011aff7812 */ /* 0x000fce000782c0ff */
[----:B------:R-:W1:Y:S08]  /*09a0*/  LDC.64 R20, c[0x0][0x380] ;  /* 0x0000e000ff147b82 */ /* 0x000e700000000a00 */
[----:B------:R-:W2:Y:S01]  /*09b0*/  @P0 LDC R18, c[0x0][0x3d0] ;  /* 0x0000f400ff120b82 */ /* 0x000ea20000000800 */
[----:B------:R-:W-:-:S07]  /*09c0*/  @P0 IMAD R29, R13, R26, R17 ;  /* 0x0000001a0d1d0224 */ /* 0x000fce00078e0211 */
[----:B------:R-:W3:Y:S01]  /*09d0*/  @P1 LDC R25, c[0x0][0x3d0] ;  /* 0x0000f400ff191b82 */ /* 0x000ee20000000800 */
[----:B--2---:R-:W-:-:S05]  /*09e0*/  @P0 IMAD R19, R17, R18, R0 ;  /* 0x0000001211130224 */ /* 0x004fca00078e0200 */
[CC--:B------:R-:W-:Y:S01]  /*09f0*/  @P0 IADD3 R23, PT, PT, R19.reuse, R18.reuse, RZ ;  /* 0x0000001213170210 */ /* 0x0c0fe20007ffe0ff */
[----:B------:R-:W-:-:S04]  /*0a00*/  @P0 IMAD R19, R19, R18, UR4 ;  /* 0x0000000413130e24 */ /* 0x000fc8000f8e0212 */
[----:B------:R-:W-:Y:S02]  /*0a10*/  @P0 IMAD R23, R23, R18, UR4 ;  /* 0x0000000417170e24 */ /* 0x000fe4000f8e0212 */
[----:B0-----:R-:W-:-:S04]  /*0a20*/  @P0 IMAD.WIDE R18, R19, 0x4, R14 ;  /* 0x0000000413120825 */ /* 0x001fc800078e020e */
[----:B------:R-:W-:Y:S02]  /*0a30*/  @P0 IMAD.WIDE R14, R23, 0x4, R14 ;  /* 0x00000004170e0825 */ /* 0x000fe400078e020e */
[----:B------:R-:W0:Y:S02]  /*0a40*/  LDC.64 R22, c[0x0][0x380] ;  /* 0x0000e000ff167b82 */ /* 0x000e240000000a00 */
[----:B-1----:R-:W-:Y:S01]  /*0a50*/  @P0 IMAD.WIDE R28, R29, 0x4, R20 ;  /* 0x000000041d1c0825 */ /* 0x002fe200078e0214 */
[----:B------:R-:W-:Y:S01]  /*0a60*/  @P0 IADD3 R17, PT, PT, R17, 0x2, RZ ;  /* 0x0000000211110810 */ /* 0x000fe20007ffe0ff */
[----:B------:R-:W2:Y:S04]  /*0a70*/  @P0 LDG.E R19, desc[UR8][R18.64] ;  /* 0x0000000812130981 */ /* 0x000ea8000c1e1900 */
[----:B------:R-:W1:Y:S01]  /*0a80*/  LDC.64 R20, c[0x0][0x388] ;  /* 0x0000e200ff147b82 */ /* 0x000e620000000a00 */
[----:B------:R-:W-:Y:S01]  /*0a90*/  @P1 IMAD R27, R13, R26, R17 ;  /* 0x0000001a0d1b1224 */ /* 0x000fe200078e0211 */
[----:B------:R-:W4:Y:S01]  /*0aa0*/  @P0 LDG.E R14, desc[UR8][R14.64] ;  /* 0x000000080e0e0981 */ /* 0x000f22000c1e1900 */
[----:B---3--:R-:W-:-:S03]  /*0ab0*/  @P1 IMAD R26, R17, R25, R0 ;  /* 0x00000019111a1224 */ /* 0x008fc600078e0200 */
[----:B------:R-:W2:Y:S01]  /*0ac0*/  @P0 LDG.E R17, desc[UR8][R28.64] ;  /* 0x000000081c110981 */ /* 0x000ea2000c1e1900 */
[----:B------:R-:W-:-:S03]  /*0ad0*/  @P1 IMAD R25, R26, R25, UR4 ;  /* 0x000000041a191e24 */ /* 0x000fc6000f8e0219 */
[----:B------:R-:W4:Y:S01]  /*0ae0*/  @P0 LDG.E R18, desc[UR8][R28.64+0x4] ;  /* 0x000004081c120981 */ /* 0x000f22000c1e1900 */
[----:B0-----:R-:W-:-:S06]  /*0af0*/  @P1 IMAD.WIDE R22, R27, 0x4, R22 ;  /* 0x000000041b161825 */ /* 0x001fcc00078e0216 */
[----:B------:R-:W3:Y:S01]  /*0b00*/  @P1 LDG.E R23, desc[UR8][R22.64] ;  /* 0x0000000816171981 */ /* 0x000ee2000c1e1900 */
[----:B-1----:R-:W-:-:S06]  /*0b10*/  @P1 IMAD.WIDE R20, R25, 0x4, R20 ;  /* 0x0000000419141825 */ /* 0x002fcc00078e0214 */
[----:B------:R-:W3:Y:S01]  /*0b20*/  @P1 LDG.E R20, desc[UR8][R20.64] ;  /* 0x0000000814141981 */ /* 0x000ee2000c1e1900 */
[----:B--2---:R-:W-:-:S04]  /*0b30*/  @P0 FFMA R17, R17, R19, R24 ;  /* 0x0000001311110223 */ /* 0x004fc80000000018 */
[----:B----4-:R-:W-:-:S04]  /*0b40*/  @P0 FFMA R24, R18, R14, R17 ;  /* 0x0000000e12180223 */ /* 0x010fc80000000011 */
[----:B---3--:R-:W-:-:S07]  /*0b50*/  @P1 FFMA R24, R23, R20, R24 ;  /* 0x0000001417181223 */ /* 0x008fce0000000018 */
.L_x_4:
[----:B------:R-:W0:Y:S01]  /*0b60*/  LDC.64 R14, c[0x0][0x390] ;  /* 0x0000e400ff0e7b82 */ /* 0x000e220000000a00 */
[----:B------:R-:W-:-:S07]  /*0b70*/  IADD3 R17, PT, PT, R2, UR4, RZ ;  /* 0x0000000402117c10 */ /* 0x000fce000fffe0ff */
[----:B------:R-:W1:Y:S01]  /*0b80*/  LDC.64 R18, c[0x0][0x3a0] ;  /* 0x0000e800ff127b82 */ /* 0x000e620000000a00 */
[----:B0-----:R-:W-:-:S06]  /*0b90*/  IMAD.WIDE.U32 R14, R17, 0x4, R14 ;  /* 0x00000004110e7825 */ /* 0x001fcc00078e000e */
[----:B------:R-:W2:Y:S01]  /*0ba0*/  LDG.E R14, desc[UR8][R14.64] ;  /* 0x000000080e0e7981 */ /* 0x000ea2000c1e1900 */
[----:B-1----:R-:W-:-:S06]  /*0bb0*/  IMAD.WIDE.U32 R18, R17, 0x4, R18 ;  /* 0x0000000411127825 */ /* 0x002fcc00078e0012 */
[----:B------:R-:W2:Y:S01]  /*0bc0*/  LDG.E R19, desc[UR8][R18.64] ;  /* 0x0000000812137981 */ /* 0x000ea2000c1e1900 */
[----:B------:R-:W0:Y:S01]  /*0bd0*/  S2UR UR6, SR_CgaCtaId ;  /* 0x00000000000679c3 */ /* 0x000e220000008800 */
[----:B------:R-:W-:Y:S02]  /*0be0*/  UMOV UR5, 0x400 ;  /* 0x0000040000057882 */ /* 0x000fe40000000000 */
[----:B0-----:R-:W-:-:S04]  /*0bf0*/  ULEA UR5, UR6, UR5, 0x18 ;  /* 0x0000000506057291 */ /* 0x001fc8000f8ec0ff */
[----:B------:R-:W-:-:S09]  /*0c00*/  ULEA UR5, UR4, UR5, 0x2 ;  /* 0x0000000504057291 */ /* 0x000fd2000f8e10ff */
[----:B------:R-:W0:Y:S02]  /*0c10*/  LDS R20, [UR5] ;  /* 0x00000005ff147984 */ /* 0x000e240008000800 */
[----:B------:R-:W2:Y:S01]  /*0c20*/  LDCU UR5, c[0x0][0x398] ;  /* 0x00007300ff0577ac */ /* 0x000ea20008000800 */
[----:B------:R-:W-:Y:S01]  /*0c30*/  BSSY.RECONVERGENT B1, `(.L_x_6) ;  /* 0x0000008000017945 */ /* 0x000fe20003800200 */
[----:B--2---:R-:W-:-:S04]  /*0c40*/  FFMA R17, R19, UR5, R14 ;  /* 0x0000000513117c23 */ /* 0x004fc8000800000e */
[----:B------:R-:W-:-:S04]  /*0c50*/  FADD R17, R17, R24 ;  /* 0x0000001811117221 */ /* 0x000fc80000000000 */
[----:B0-----:R-:W-:-:S07]  /*0c60*/  FMUL R17, R17, R20 ;  /* 0x0000001411117220 */ /* 0x001fce0000400000 */
.L_x_7:
[----:B------:R-:W0:Y:S02]  /*0c70*/  LDS R14, [R16] ;  /* 0x00000000100e7984 */ /* 0x000e240000000800 */
[----:B0-----:R-:W-:-:S05]  /*0c80*/  FADD R15, R17, R14 ;  /* 0x0000000e110f7221 */ /* 0x001fca0000000000 */
[----:B------:R-:W0:Y:S02]  /*0c90*/  ATOMS.CAST.SPIN P0, [R16], R14, R15 ;  /* 0x0000000e1000758d */ /* 0x000e24000180000f */
[----:B0-----:R-:W-:Y:S05]  /*0ca0*/  @!P0 BRA `(.L_x_7) ;  /* 0xfffffffc00f08947 */ /* 0x001fea000383ffff */
[----:B------:R-:W-:Y:S05]  /*0cb0*/  BSYNC.RECONVERGENT B1 ;  /* 0x0000000000017941 */ /* 0x000fea0003800200 */
.L_x_6:
[----:B------:R-:W0:Y:S01]  /*0cc0*/  LDCU UR5, c[0x0][0x3d0] ;  /* 0x00007a00ff0577ac */ /* 0x000e220008000800 */
[----:B------:R-:W-:-:S04]  /*0cd0*/  UIADD3 UR4, UPT, UPT, UR4, 0x1, URZ ;  /* 0x0000000104047890 */ /* 0x000fc8000fffe0ff */
[----:B0-----:R-:W-:-:S09]  /*0ce0*/  UISETP.NE.AND UP1, UPT, UR4, UR5, UPT ;  /* 0x000000050400728c */ /* 0x001fd2000bf25270 */
[----:B------:R-:W-:Y:S05]  /*0cf0*/  BRA.U !UP1, `(.L_x_8) ;  /* 0x0000001109407547 */ /* 0x000fea000b800000 */
[----:B------:R-:W-:Y:S05]  /*0d00*/  BRA `(.L_x_9) ;  /* 0xfffffff400847947 */ /* 0x000fea000383ffff */
.L_x_1:
[----:B------:R-:W-:Y:S01]  /*0d10*/  ISETP.GE.U32.AND P0, PT, R4, 0x7, PT ;  /* 0x000000070400780c */ /* 0x000fe20003f06070 */
[----:B------:R-:W-:-:S12]  /*0d20*/  UMOV UR4, URZ ;  /* 0x000000ff00047c82 */ /* 0x000fd80008000000 */
[----:B------:R-:W-:Y:S05]  /*0d30*/  @!P0 BRA `(.L_x_10) ;  /* 0x0000000400e88947 */ /* 0x000fea0003800000 */
[----:B------:R-:W0:Y:S01]  /*0d40*/  LDC R13, c[0x0][0x390] ;  /* 0x0000e400ff0d7b82 */ /* 0x000e220000000800 */
[----:B------:R-:W1:Y:S01]  /*0d50*/  LDCU.64 UR10, c[0x0][0x3a0] ;  /* 0x00007400ff0a77ac */ /* 0x000e620008000a00 */
[----:B------:R-:W-:Y:S01]  /*0d60*/  MOV R19, R3 ;  /* 0x0000000300137202 */ /* 0x000fe20000000f00 */
[----:B------:R-:W2:Y:S05]  /*0d70*/  LDCU UR6, c[0x0][0x3d0] ;  /* 0x00007a00ff0677ac */ /* 0x000eaa0008000800 */
[----:B------:R-:W3:Y:S01]  /*0d80*/  S2UR UR5, SR_CgaCtaId ;  /* 0x00000000000579c3 */ /* 0x000ee20000008800 */
[----:B------:R-:W-:Y:S01]  /*0d90*/  UMOV UR4, 0x400 ;  /* 0x0000040000047882 */ /* 0x000fe20000000000 */
[----:B-1----:R-:W-:-:S04]  /*0da0*/  LEA R20, P0, R2, UR10, 0x2 ;  /* 0x0000000a02147c11 */ /* 0x002fc8000f8010ff */
[----:B------:R-:W-:Y:S01]  /*0db0*/  IADD3 R20, P1, PT, R20, 0x10, RZ ;  /* 0x0000001014147810 */ /* 0x000fe20007f3e0ff */
[----:B--2---:R-:W-:Y:S01]  /*0dc0*/  ULOP3.LUT UR6, UR6, 0x7ffffff8, URZ, 0xc0, !UPT ;  /* 0x7ffffff806067892 */ /* 0x004fe2000f8ec0ff */
[C---:B0-----:R-:W-:Y:S02]  /*0dd0*/  LEA R13, R2.reuse, R13, 0x2 ;  /* 0x0000000d020d7211 */ /* 0x041fe400078e10ff */
[----:B------:R-:W-:Y:S02]  /*0de0*/  LEA.HI.X R21, R2, UR11, RZ, 0x2, P0 ;  /* 0x0000000b02157c11 */ /* 0x000fe400080f14ff */
[----:B------:R-:W-:Y:S02]  /*0df0*/  IADD3 R18, PT, PT, R13, 0x10, RZ ;  /* 0x000000100d127810 */ /* 0x000fe40007ffe0ff */
[----:B------:R-:W-:Y:S01]  /*0e00*/  IADD3.X R21, PT, PT, RZ, R21, RZ, P1, !PT ;  /* 0x00000015ff157210 */ /* 0x000fe20000ffe4ff */
[----:B---3--:R-:W-:Y:S02]  /*0e10*/  ULEA UR4, UR5, UR4, 0x18 ;  /* 0x0000000405047291 */ /* 0x008fe4000f8ec0ff */
[----:B------:R-:W-:-:S02]  /*0e20*/  UIADD3 UR5, UPT, UPT, -UR6, URZ, URZ ;  /* 0x000000ff06057290 */ /* 0x000fc4000fffe1ff */
[----:B------:R-:W-:-:S12]  /*0e30*/  UIADD3 UR4, UPT, UPT, UR4, 0x10, URZ ;  /* 0x0000001004047890 */ /* 0x000fd8000fffe0ff */
.L_x_27:
[----:B------:R-:W2:Y:S01]  /*0e40*/  LDG.E R13, desc[UR8][R18.64+-0x10] ;  /* 0xfffff008120d7981 */ /* 0x000ea2000c1e1900 */
[----:B------:R-:W2:Y:S03]  /*0e50*/  LDCU UR10, c[0x0][0x398] ;  /* 0x00007300ff0a77ac */ /* 0x000ea60008000800 */
[----:B------:R-:W2:Y:S01]  /*0e60*/  LDG.E R14, desc[UR8][R20.64+-0x10] ;  /* 0xfffff008140e7981 */ /* 0x000ea2000c1e1900 */
[----:B------:R-:W-:Y:S03]  /*0e70*/  BSSY.RECONVERGENT B1, `(.L_x_11) ;  /* 0x0000009000017945 */ /* 0x000fe60003800200 */
[----:B------:R-:W0:Y:S01]  /*0e80*/  LDS R22, [UR4+-0x10] ;  /* 0xfffff004ff167984 */ /* 0x000e220008000800 */
[----:B--2---:R-:W-:-:S04]  /*0e90*/  FFMA R13, R14, UR10, R13 ;  /* 0x0000000a0e0d7c23 */ /* 0x004fc8000800000d */
[----:B------:R-:W-:-:S04]  /*0ea0*/  FADD R13, RZ, R13 ;  /* 0x0000000dff0d7221 */ /* 0x000fc80000000000 */
[----:B0-----:R-:W-:-:S07]  /*0eb0*/  FMUL R13, R13, R22 ;  /* 0x000000160d0d7220 */ /* 0x001fce0000400000 */
.L_x_12:
[----:B------:R-:W0:Y:S02]  /*0ec0*/  LDS R14, [R16] ;  /* 0x00000000100e7984 */ /* 0x000e240000000800 */
[----:B0-----:R-:W-:-:S05]  /*0ed0*/  FADD R15, R13, R14 ;  /* 0x0000000e0d0f7221 */ /* 0x001fca0000000000 */
[----:B------:R-:W0:Y:S02]  /*0ee0*/  ATOMS.CAST.SPIN P0, [R16], R14, R15 ;  /* 0x0000000e1000758d */ /* 0x000e24000180000f */
[----:B0-----:R-:W-:Y:S05]  /*0ef0*/  @!P0 BRA `(.L_x_12) ;  /* 0xfffffffc00f08947 */ /* 0x001fea000383ffff */
[----:B------:R-:W-:Y:S05]  /*0f00*/  BSYNC.RECONVERGENT B1 ;  /* 0x0000000000017941 */ /* 0x000fea0003800200 */
.L_x_11:
[----:B------:R-:W2:Y:S04]  /*0f10*/  LDG.E R13, desc[UR8][R18.64+-0xc] ;  /* 0xfffff408120d7981 */ /* 0x000ea8000c1e1900 */
[----:B------:R-:W2:Y:S01]  /*0f20*/  LDG.E R14, desc[UR8][R20.64+-0xc] ;  /* 0xfffff408140e7981 */ /* 0x000ea2000c1e1900 */
[----:B------:R-:W-:Y:S03]  /*0f30*/  BSSY.RECONVERGENT B1, `(.L_x_13) ;  /* 0x0000009000017945 */ /* 0x000fe60003800200 */
[----:B------:R-:W0:Y:S01]  /*0f40*/  LDS R22, [UR4+-0xc] ;  /* 0xfffff404ff167984 */ /* 0x000e220008000800 */
[----:B--2---:R-:W-:-:S04]  /*0f50*/  FFMA R13, R14, UR10, R13 ;  /* 0x0000000a0e0d7c23 */ /* 0x004fc8000800000d */
[----:B------:R-:W-:-:S04]  /*0f60*/  FADD R13, RZ, R13 ;  /* 0x0000000dff0d7221 */ /* 0x000fc80000000000 */
[----:B0-----:R-:W-:-:S07]  /*0f70*/  FMUL R13, R13, R22 ;  /* 0x000000160d0d7220 */ /* 0x001fce0000400000 */
.L_x_14:
[----:B------:R-:W0:Y:S02]  /*0f80*/  LDS R14, [R16] ;  /* 0x00000000100e7984 */ /* 0x000e240000000800 */
[----:B0-----:R-:W-:-:S05]  /*0f90*/  FADD R15, R13, R14 ;  /* 0x0000000e0d0f7221 */ /* 0x001fca0000000000 */
[----:B------:R-:W0:Y:S02]  /*0fa0*/  ATOMS.CAST.SPIN P0, [R16], R14, R15 ;  /* 0x0000000e1000758d */ /* 0x000e24000180000f */
[----:B0-----:R-:W-:Y:S05]  /*0fb0*/  @!P0 BRA `(.L_x_14) ;  /* 0xfffffffc00f08947 */ /* 0x001fea000383ffff */
[----:B------:R-:W-:Y:S05]  /*0fc0*/  BSYNC.RECONVERGENT B1 ;  /* 0x0000000000017941 */ /* 0x000fea0003800200 */
.L_x_13:
[----:B------:R-:W2:Y:S04]  /*0fd0*/  LDG.E R13, desc[UR8][R18.64+-0x8] ;  /* 0xfffff808120d7981 */ /* 0x000ea8000c1e1900 */
[----:B------:R-:W2:Y:S01]  /*0fe0*/  LDG.E R14, desc[UR8][R20.64+-0x8] ;  /* 0xfffff808140e7981 */ /* 0x000ea2000c1e1900 */
[----:B------:R-:W-:Y:S03]  /*0ff0*/  BSSY.RECONVERGENT B1, `(.L_x_15) ;  /* 0x0000009000017945 */ /* 0x000fe60003800200 */
[----:B------:R-:W0:Y:S01]  /*1000*/  LDS R22, [UR4+-0x8] ;  /* 0xfffff804ff167984 */ /* 0x000e220008000800 */
[----:B--2---:R-:W-:-:S04]  /*1010*/  FFMA R13, R14, UR10, R13 ;  /* 0x0000000a0e0d7c23 */ /* 0x004fc8000800000d */
[----:B------:R-:W-:-:S04]  /*1020*/  FADD R13, RZ, R13 ;  /* 0x0000000dff0d7221 */ /* 0x000fc80000000000 */
[----:B0-----:R-:W-:-:S07]  /*1030*/  FMUL R13, R13, R22 ;  /* 0x000000160d0d7220 */ /* 0x001fce0000400000 */
.L_x_16:
[----:B------:R-:W0:Y:S02]  /*1040*/  LDS R14, [R16] ;  /* 0x00000000100e7984 */ /* 0x000e240000000800 */
[----:B0-----:R-:W-:-:S05]  /*1050*/  FADD R15, R13, R14 ;  /* 0x0000000e0d0f7221 */ /* 0x001fca0000000000 */
[----:B------:R-:W0:Y:S02]  /*1060*/  ATOMS.CAST.SPIN P0, [R16], R14, R15 ;  /* 0x0000000e1000758d */ /* 0x000e24000180000f */
[----:B0-----:R-:W-:Y:S05]  /*1070*/  @!P0 BRA `(.L_x_16) ;  /* 0xfffffffc00f08947 */ /* 0x001fea000383ffff */
[----:B------:R-:W-:Y:S05]  /*1080*/  BSYNC.RECONVERGENT B1 ;  /* 0x0000000000017941 */ /* 0x000fea0003800200 */
.L_x_15:
[----:B------:R-:W2:Y:S04]  /*1090*/  LDG.E R13, desc[UR8][R18.64+-0x4] ;  /* 0xfffffc08120d7981 */ /* 0x000ea8000c1e1900 */
[----:B------:R-:W2:Y:S01]  /*10a0*/  LDG.E R14, desc[UR8][R20.64+-0x4] ;  /* 0xfffffc08140e7981 */ /* 0x000ea2000c1e1900 */
[----:B------:R-:W-:Y:S03]  /*10b0*/  BSSY.RECONVERGENT B1, `(.L_x_17) ;  /* 0x0000009000017945 */ /* 0x000fe60003800200 */
[----:B------:R-:W0:Y:S01]  /*10c0*/  LDS R22, [UR4+-0x4] ;  /* 0xfffffc04ff167984 */ /* 0x000e220008000800 */
[----:B--2---:R-:W-:-:S04]  /*10d0*/  FFMA R13, R14, UR10, R13 ;  /* 0x0000000a0e0d7c23 */ /* 0x004fc8000800000d */
[----:B------:R-:W-:-:S04]  /*10e0*/  FADD R13, RZ, R13 ;  /* 0x0000000dff0d7221 */ /* 0x000fc80000000000 */
[----:B0-----:R-:W-:-:S07]  /*10f0*/  FMUL R13, R13, R22 ;  /* 0x000000160d0d7220 */ /* 0x001fce0000400000 */
.L_x_18:
[----:B------:R-:W0:Y:S02]  /*1100*/  LDS R14, [R16] ;  /* 0x00000000100e7984 */ /* 0x000e240000000800 */
[----:B0-----:R-:W-:-:S05]  /*1110*/  FADD R15, R13, R14 ;  /* 0x0000000e0d0f7221 */ /* 0x001fca0000000000 */
[----:B------:R-:W0:Y:S02]  /*1120*/  ATOMS.CAST.SPIN P0, [R16], R14, R15 ;  /* 0x0000000e1000758d */ /* 0x000e24000180000f */
[----:B0-----:R-:W-:Y:S05]  /*1130*/  @!P0 BRA `(.L_x_18) ;  /* 0xfffffffc00f08947 */ /* 0x001fea000383ffff */
[----:B------:R-:W-:Y:S05]  /*1140*/  BSYNC.RECONVERGENT B1 ;  /* 0x0000000000017941 */ /* 0x000fea0003800200 */
.L_x_17:
[----:B------:R-:W2:Y:S04]  /*1150*/  LDG.E R13, desc[UR8][R18.64] ;  /* 0x00000008120d7981 */ /* 0x000ea8000c1e1900 */
[----:B------:R-:W2:Y:S01]  /*1160*/  LDG.E R14, desc[UR8][R20.64] ;  /* 0x00000008140e7981 */ /* 0x000ea2000c1e1900 */
[----:B------:R-:W-:Y:S03]  /*1170*/  BSSY.RECONVERGENT B1, `(.L_x_19) ;  /* 0x0000009000017945 */ /* 0x000fe60003800200 */
[----:B------:R-:W0:Y:S01]  /*1180*/  LDS R22, [UR4] ;  /* 0x00000004ff167984 */ /* 0x000e220008000800 */
[----:B--2---:R-:W-:-:S04]  /*1190*/  FFMA R13, R14, UR10, R13 ;  /* 0x0000000a0e0d7c23 */ /* 0x004fc8000800000d */
[----:B------:R-:W-:-:S04]  /*11a0*/  FADD R13, RZ, R13 ;  /* 0x0000000dff0d7221 */ /* 0x000fc80000000000 */
[----:B0-----:R-:W-:-:S07]  /*11b0*/  FMUL R13, R13, R22 ;  /* 0x000000160d0d7220 */ /* 0x001fce0000400000 */
.L_x_20:
[----:B------:R-:W0:Y:S02]  /*11c0*/  LDS R14, [R16] ;  /* 0x00000000100e7984 */ /* 0x000e240000000800 */
[----:B0-----:R-:W-:-:S05]  /*11d0*/  FADD R15, R13, R14 ;  /* 0x0000000e0d0f7221 */ /* 0x001fca0000000000 */
[----:B------:R-:W0:Y:S02]  /*11e0*/  ATOMS.CAST.SPIN P0, [R16], R14, R15 ;  /* 0x0000000e1000758d */ /* 0x000e24000180000f */
[----:B0-----:R-:W-:Y:S05]  /*11f0*/  @!P0 BRA `(.L_x_20) ;  /* 0xfffffffc00f08947 */ /* 0x001fea000383ffff */
[----:B------:R-:W-:Y:S05]  /*1200*/  BSYNC.RECONVERGENT B1 ;  /* 0x0000000000017941 */ /* 0x000fea0003800200 */
.L_x_19:
[----:B------:R-:W2:Y:S04]  /*1210*/  LDG.E R13, desc[UR8][R18.64+0x4] ;  /* 0x00000408120d7981 */ /* 0x000ea8000c1e1900 */
[----:B------:R-:W2:Y:S01]  /*1220*/  LDG.E R14, desc[UR8][R20.64+0x4] ;  /* 0x00000408140e7981 */ /* 0x000ea2000c1e1900 */
[----:B------:R-:W-:Y:S03]  /*1230*/  BSSY.RECONVERGENT B1, `(.L_x_21) ;  /* 0x0000009000017945 */ /* 0x000fe60003800200 */
[----:B------:R-:W0:Y:S01]  /*1240*/  LDS R22, [UR4+0x4] ;  /* 0x00000404ff167984 */ /* 0x000e220008000800 */
[----:B--2---:R-:W-:-:S04]  /*1250*/  FFMA R13, R14, UR10, R13 ;  /* 0x0000000a0e0d7c23 */ /* 0x004fc8000800000d */
[----:B------:R-:W-:-:S04]  /*1260*/  FADD R13, RZ, R13 ;  /* 0x0000000dff0d7221 */ /* 0x000fc80000000000 */
[----:B0-----:R-:W-:-:S07]  /*1270*/  FMUL R13, R13, R22 ;  /* 0x000000160d0d7220 */ /* 0x001fce0000400000 */
.L_x_22:
[----:B------:R-:W0:Y:S02]  /*1280*/  LDS R14, [R16] ;  /* 0x00000000100e7984 */ /* 0x000e240000000800 */
[----:B0-----:R-:W-:-:S05]  /*1290*/  FADD R15, R13, R14 ;  /* 0x0000000e0d0f7221 */ /* 0x001fca0000000000 */
[----:B------:R-:W0:Y:S02]  /*12a0*/  ATOMS.CAST.SPIN P0, [R16], R14, R15 ;  /* 0x0000000e1000758d */ /* 0x000e24000180000f */
[----:B0-----:R-:W-:Y:S05]  /*12b0*/  @!P0 BRA `(.L_x_22) ;  /* 0xfffffffc00f08947 */ /* 0x001fea000383ffff */
[----:B------:R-:W-:Y:S05]  /*12c0*/  BSYNC.RECONVERGENT B1 ;  /* 0x0000000000017941 */ /* 0x000fea0003800200 */
.L_x_21:
[----:B------:R-:W2:Y:S04]  /*12d0*/  LDG.E R13, desc[UR8][R18.64+0x8] ;  /* 0x00000808120d7981 */ /* 0x000ea8000c1e1900 */
[----:B------:R-:W2:Y:S01]  /*12e0*/  LDG.E R14, desc[UR8][R20.64+0x8] ;  /* 0x00000808140e7981 */ /* 0x000ea2000c1e1900 */
[----:B------:R-:W-:Y:S03]  /*12f0*/  BSSY.RECONVERGENT B1, `(.L_x_23) ;  /* 0x0000009000017945 */ /* 0x000fe60003800200 */
[----:B------:R-:W0:Y:S01]  /*1300*/  LDS R22, [UR4+0x8] ;  /* 0x00000804ff167984 */ /* 0x000e220008000800 */
[----:B--2---:R-:W-:-:S04]  /*1310*/  FFMA R13, R14, UR10, R13 ;  /* 0x0000000a0e0d7c23 */ /* 0x004fc8000800000d */
[----:B------:R-:W-:-:S04]  /*1320*/  FADD R13, RZ, R13 ;  /* 0x0000000dff0d7221 */ /* 0x000fc80000000000 */
[----:B0-----:R-:W-:-:S07]  /*1330*/  FMUL R13, R13, R22 ;  /* 0x000000160d0d7220 */ /* 0x001fce0000400000 */
.L_x_24:
[----:B------:R-:W0:Y:S02]  /*1340*/  LDS R14, [R16] ;  /* 0x00000000100e7984 */ /* 0x000e240000000800 */
[----:B0-----:R-:W-:-:S05]  /*1350*/  FADD R15, R13, R14 ;  /* 0x0000000e0d0f7221 */ /* 0x001fca0000000000 */
[----:B------:R-:W0:Y:S02]  /*1360*/  ATOMS.CAST.SPIN P0, [R16], R14, R15 ;  /* 0x0000000e1000758d */ /* 0x000e24000180000f */
[----:B0-----:R-:W-:Y:S05]  /*1370*/  @!P0 BRA `(.L_x_24) ;  /* 0xfffffffc00f08947 */ /* 0x001fea000383ffff */
[----:B------:R-:W-:Y:S05]  /*1380*/  BSYNC.RECONVERGENT B1 ;  /* 0x0000000000017941 */ /* 0x000fea0003800200 */
.L_x_23:
[----:B------:R-:W2:Y:S04]  /*1390*/  LDG.E R13, desc[UR8][R18.64+0xc] ;  /* 0x00000c08120d7981 */ /* 0x000ea8000c1e1900 */
[----:B------:R-:W2:Y:S01]  /*13a0*/  LDG.E R14, desc[UR8][R20.64+0xc] ;  /* 0x00000c08140e7981 */ /* 0x000ea2000c1e1900 */
[----:B------:R-:W-:Y:S03]  /*13b0*/  BSSY.RECONVERGENT B1, `(.L_x_25) ;  /* 0x0000009000017945 */ /* 0x000fe60003800200 */
[----:B------:R-:W0:Y:S01]  /*13c0*/  LDS R22, [UR4+0xc] ;  /* 0x00000c04ff167984 */ /* 0x000e220008000800 */
[----:B--2---:R-:W-:-:S04]  /*13d0*/  FFMA R13, R14, UR10, R13 ;  /* 0x0000000a0e0d7c23 */ /* 0x004fc8000800000d */
[----:B------:R-:W-:-:S04]  /*13e0*/  FADD R13, RZ, R13 ;  /* 0x0000000dff0d7221 */ /* 0x000fc80000000000 */
[----:B0-----:R-:W-:-:S07]  /*13f0*/  FMUL R13, R13, R22 ;  /* 0x000000160d0d7220 */ /* 0x001fce0000400000 */
.L_x_26:
[----:B------:R-:W0:Y:S02]  /*1400*/  LDS R14, [R16] ;  /* 0x00000000100e7984 */ /* 0x000e240000000800 */
[----:B0-----:R-:W-:-:S05]  /*1410*/  FADD R15, R13, R14 ;  /* 0x0000000e0d0f7221 */ /* 0x001fca0000000000 */
[----:B------:R-:W0:Y:S02]  /*1420*/  ATOMS.CAST.SPIN P0, [R16], R14, R15 ;  /* 0x0000000e1000758d */ /* 0x000e24000180000f */
[----:B0-----:R-:W-:Y:S05]  /*1430*/  @!P0 BRA `(.L_x_26) ;  /* 0xfffffffc00f08947 */ /* 0x001fea000383ffff */
[----:B------:R-:W-:Y:S05]  /*1440*/  BSYNC.RECONVERGENT B1 ;  /* 0x0000000000017941 */ /* 0x000fea0003800200 */
.L_x_25:
[----:B------:R-:W-:Y:S01]  /*1450*/  UIADD3 UR5, UPT, UPT, UR5, 0x8, URZ ;  /* 0x0000000805057890 */ /* 0x000fe2000fffe0ff */
[----:B------:R-:W-:Y:S01]  /*1460*/  IADD3 R20, P0, PT, R20, 0x20, RZ ;  /* 0x0000002014147810 */ /* 0x000fe20007f1e0ff */
[----:B------:R-:W-:Y:S01]  /*1470*/  UIADD3 UR4, UPT, UPT, UR4, 0x20, URZ ;  /* 0x0000002004047890 */ /* 0x000fe2000fffe0ff */
[----:B------:R-:W-:Y:S01]  /*1480*/  IADD3 R18, P1, PT, R18, 0x20, RZ ;  /* 0x0000002012127810 */ /* 0x000fe20007f3e0ff */
[----:B------:R-:W-:Y:S01]  /*1490*/  UISETP.NE.AND UP1, UPT, UR5, URZ, UPT ;  /* 0x000000ff0500728c */ /* 0x000fe2000bf25270 */
[----:B------:R-:W-:Y:S02]  /*14a0*/  IADD3.X R21, PT, PT, RZ, R21, RZ, P0, !PT ;  /* 0x00000015ff157210 */ /* 0x000fe400007fe4ff */
[----:B------:R-:W-:-:S06]  /*14b0*/  IADD3.X R19, PT, PT, RZ, R19, RZ, P1, !PT ;  /* 0x00000013ff137210 */ /* 0x000fcc0000ffe4ff */
[----:B------:R-:W-:Y:S05]  /*14c0*/  BRA.U UP1, `(.L_x_27) ;  /* 0xfffffff9015c7547 */ /* 0x000fea000b83ffff */
[----:B------:R-:W-:-:S05]  /*14d0*/  UMOV UR4, UR6 ;  /* 0x0000000600047c82 */ /* 0x000fca0008000000 */
.L_x_10:
[----:B------:R-:W-:-:S13]  /*14e0*/  ISETP.NE.AND P0, PT, R5, RZ, PT ;  /* 0x000000ff0500720c */ /* 0x000fda0003f05270 */
[----:B------:R-:W-:Y:S05]  /*14f0*/  @!P0 BRA `(.L_x_8) ;  /* 0x0000000800408947 */ /* 0x000fea0003800000 */
[----:B------:R-:W-:-:S04]  /*1500*/  IADD3 R13, PT, PT, R5, -0x1, RZ ;  /* 0xffffffff050d7810 */ /* 0x000fc80007ffe0ff */
[----:B------:R-:W-:-:S13]  /*1510*/  ISETP.GE.U32.AND P0, PT, R13, 0x3, PT ;  /* 0x000000030d00780c */ /* 0x000fda0003f06070 */
[----:B------:R-:W-:Y:S05]  /*1520*/  @!P0 BRA `(.L_x_28) ;  /* 0x0000000400148947 */ /* 0x000fea0003800000 */
        /* <DEDUP_REMOVED lines=9> */
[----:B0-----:R-:W-:Y:S01]  /*15c0*/  ULEA UR5, UR6, UR5, 0x18 ;  /* 0x0000000506057291 */ /* 0x001fe2000f8ec0ff */
[----:B------:R-:W2:Y:S03]  /*15d0*/  LDCU UR6, c[0x0][0x398] ;  /* 0x00007300ff0677ac */ /* 0x000ea60008000800 */
[----:B------:R-:W-:-:S09]  /*15e0*/  ULEA UR5, UR4, UR5, 0x2 ;  /* 0x0000000504057291 */ /* 0x000fd2000f8e10ff */
[----:B------:R-:W0:Y:S01]  /*15f0*/  LDS R20, [UR5] ;  /* 0x00000005ff147984 */ /* 0x000e220008000800 */
[----:B------:R-:W-:Y:S01]  /*1600*/  BSSY.RECONVERGENT B1, `(.L_x_29) ;  /* 0x0000008000017945 */ /* 0x000fe20003800200 */
[----:B--2---:R-:W-:-:S04]  /*1610*/  FFMA R13, R15, UR6, R18 ;  /* 0x000000060f0d7c23 */ /* 0x004fc80008000012 */
[----:B------:R-:W-:-:S04]  /*1620*/  FADD R13, RZ, R13 ;  /* 0x0000000dff0d7221 */ /* 0x000fc80000000000 */
[----:B0-----:R-:W-:-:S07]  /*1630*/  FMUL R13, R13, R20 ;  /* 0x000000140d0d7220 */ /* 0x001fce0000400000 */
.L_x_30:
[----:B------:R-:W0:Y:S02]  /*1640*/  LDS R14, [R16] ;  /* 0x00000000100e7984 */ /* 0x000e240000000800 */
[----:B0-----:R-:W-:-:S05]  /*1650*/  FADD R15, R13, R14 ;  /* 0x0000000e0d0f7221 */ /* 0x001fca0000000000 */
[----:B------:R-:W0:Y:S02]  /*1660*/  ATOMS.CAST.SPIN P0, [R16], R14, R15 ;  /* 0x0000000e1000758d */ /* 0x000e24000180000f */
[----:B0-----:R-:W-:Y:S05]  /*1670*/  @!P0 BRA `(.L_x_30) ;  /* 0xfffffffc00f08947 */ /* 0x001fea000383ffff */
[----:B------:R-:W-:Y:S05]  /*1680*/  BSYNC.RECONVERGENT B1 ;  /* 0x0000000000017941 */ /* 0x000fea0003800200 */
.L_x_29:
[----:B------:R-:W0:Y:S01]  /*1690*/  LDCU.64 UR10, c[0x0][0x390] ;  /* 0x00007200ff0a77ac */ /* 0x000e220008000a00 */
[----:B------:R-:W-:Y:S01]  /*16a0*/  IADD3 R13, P0, PT, R2, UR4, RZ ;  /* 0x00000004020d7c10 */ /* 0x000fe2000ff1e0ff */
[----:B------:R-:W1:Y:S01]  /*16b0*/  LDS R22, [UR5+0x4] ;  /* 0x00000405ff167984 */ /* 0x000e620008000800 */
[----:B------:R-:W2:Y:S02]  /*16c0*/  LDCU.64 UR12, c[0x0][0x3a0] ;  /* 0x00007400ff0c77ac */ /* 0x000ea40008000a00 */
[----:B------:R-:W-:Y:S02]  /*16d0*/  SHF.L.U32 R18, R13, 0x2, RZ ;  /* 0x000000020d127819 */ /* 0x000fe400000006ff */
[----:B------:R-:W-:-:S04]  /*16e0*/  IADD3.X R14, PT, PT, RZ, RZ, RZ, P0, !PT ;  /* 0x000000ffff0e7210 */ /* 0x000fc800007fe4ff */
[----:B------:R-:W-:Y:S02]  /*16f0*/  SHF.L.U64.HI R13, R13, 0x2, R14 ;  /* 0x000000020d0d7819 */ /* 0x000fe4000001020e */
[C---:B0-----:R-:W-:Y:S02]  /*1700*/  IADD3 R20, P0, PT, R18.reuse, UR10, RZ ;  /* 0x0000000a12147c10 */ /* 0x041fe4000ff1e0ff */
[----:B--2---:R-:W-:Y:S02]  /*1710*/  IADD3 R18, P1, PT, R18, UR12, RZ ;  /* 0x0000000c12127c10 */ /* 0x004fe4000ff3e0ff */
[C---:B------:R-:W-:Y:S02]  /*1720*/  IADD3.X R21, PT, PT, R13.reuse, UR11, RZ, P0, !PT ;  /* 0x0000000b0d157c10 */ /* 0x040fe400087fe4ff */
[----:B------:R-:W-:-:S03]  /*1730*/  IADD3.X R19, PT, PT, R13, UR13, RZ, P1, !PT ;  /* 0x0000000d0d137c10 */ /* 0x000fc60008ffe4ff */
[----:B------:R-:W2:Y:S04]  /*1740*/  LDG.E R13, desc[UR8][R20.64+0x4] ;  /* 0x00000408140d7981 */ /* 0x000ea8000c1e1900 */
[----:B------:R-:W2:Y:S01]  /*1750*/  LDG.E R14, desc[UR8][R18.64+0x4] ;  /* 0x00000408120e7981 */ /* 0x000ea2000c1e1900 */
[----:B------:R-:W-:Y:S01]  /*1760*/  BSSY.RECONVERGENT B1, `(.L_x_31) ;  /* 0x0000008000017945 */ /* 0x000fe20003800200 */
[----:B--2---:R-:W-:-:S04]  /*1770*/  FFMA R13, R14, UR6, R13 ;  /* 0x000000060e0d7c23 */ /* 0x004fc8000800000d */
[----:B------:R-:W-:-:S04]  /*1780*/  FADD R13, RZ, R13 ;  /* 0x0000000dff0d7221 */ /* 0x000fc80000000000 */
[----:B-1----:R-:W-:-:S07]  /*1790*/  FMUL R13, R13, R22 ;  /* 0x000000160d0d7220 */ /* 0x002fce0000400000 */
.L_x_32:
[----:B------:R-:W0:Y:S02]  /*17a0*/  LDS R14, [R16] ;  /* 0x00000000100e7984 */ /* 0x000e240000000800 */
[----:B0-----:R-:W-:-:S05]  /*17b0*/  FADD R15, R13, R14 ;  /* 0x0000000e0d0f7221 */ /* 0x001fca0000000000 */
[----:B------:R-:W0:Y:S02]  /*17c0*/  ATOMS.CAST.SPIN P0, [R16], R14, R15 ;  /* 0x0000000e1000758d */ /* 0x000e24000180000f */
[----:B0-----:R-:W-:Y:S05]  /*17d0*/  @!P0 BRA `(.L_x_32) ;  /* 0xfffffffc00f08947 */ /* 0x001fea000383ffff */
[----:B------:R-:W-:Y:S05]  /*17e0*/  BSYNC.RECONVERGENT B1 ;  /* 0x0000000000017941 */ /* 0x000fea0003800200 */
.L_x_31:
[----:B------:R-:W2:Y:S04]  /*17f0*/  LDG.E R13, desc[UR8][R20.64+0x8] ;  /* 0x00000808140d7981 */ /* 0x000ea8000c1e1900 */
[----:B------:R-:W2:Y:S01]  /*1800*/  LDG.E R14, desc[UR8][R18.64+0x8] ;  /* 0x00000808120e7981 */ /* 0x000ea2000c1e1900 */
[----:B------:R-:W-:Y:S03]  /*1810*/  BSSY.RECONVERGENT B1, `(.L_x_33) ;  /* 0x0000009000017945 */ /* 0x000fe60003800200 */
[----:B------:R-:W0:Y:S01]  /*1820*/  LDS R22, [UR5+0x8] ;  /* 0x00000805ff167984 */ /* 0x000e220008000800 */
[----:B--2---:R-:W-:-:S04]  /*1830*/  FFMA R13, R14, UR6, R13 ;  /* 0x000000060e0d7c23 */ /* 0x004fc8000800000d */
[----:B------:R-:W-:-:S04]  /*1840*/  FADD R13, RZ, R13 ;  /* 0x0000000dff0d7221 */ /* 0x000fc80000000000 */
[----:B0-----:R-:W-:-:S07]  /*1850*/  FMUL R13, R13, R22 ;  /* 0x000000160d0d7220 */ /* 0x001fce0000400000 */
.L_x_34:
[----:B------:R-:W0:Y:S02]  /*1860*/  LDS R14, [R16] ;  /* 0x00000000100e7984 */ /* 0x000e240000000800 */
[----:B0-----:R-:W-:-:S05]  /*1870*/  FADD R15, R13, R14 ;  /* 0x0000000e0d0f7221 */ /* 0x001fca0000000000 */
[----:B------:R-:W0:Y:S02]  /*1880*/  ATOMS.CAST.SPIN P0, [R16], R14, R15 ;  /* 0x0000000e1000758d */ /* 0x000e24000180000f */
[----:B0-----:R-:W-:Y:S05]  /*1890*/  @!P0 BRA `(.L_x_34) ;  /* 0xfffffffc00f08947 */ /* 0x001fea000383ffff */
[----:B------:R-:W-:Y:S05]  /*18a0*/  BSYNC.RECONVERGENT B1 ;  /* 0x0000000000017941 */ /* 0x000fea0003800200 */
.L_x_33:
[----:B------:R-:W2:Y:S04]  /*18b0*/  LDG.E R20, desc[UR8][R20.64+0xc] ;  /* 0x00000c0814147981 */ /* 0x000ea8000c1e1900 */
[----:B------:R-:W2:Y:S01]  /*18c0*/  LDG.E R19, desc[UR8][R18.64+0xc] ;  /* 0x00000c0812137981 */ /* 0x000ea2000c1e1900 */
[----:B------:R-:W-:Y:S03]  /*18d0*/  BSSY.RECONVERGENT B1, `(.L_x_35) ;  /* 0x0000009000017945 */ /* 0x000fe60003800200 */
[----:B------:R-:W0:Y:S01]  /*18e0*/  LDS R14, [UR5+0xc] ;  /* 0x00000c05ff0e7984 */ /* 0x000e220008000800 */
[----:B--2---:R-:W-:-:S04]  /*18f0*/  FFMA R13, R19, UR6, R20 ;  /* 0x00000006130d7c23 */ /* 0x004fc80008000014 */
[----:B------:R-:W-:-:S04]  /*1900*/  FADD R13, RZ, R13 ;  /* 0x0000000dff0d7221 */ /* 0x000fc80000000000 */
[----:B0-----:R-:W-:-:S07]  /*1910*/  FMUL R13, R13, R14 ;  /* 0x0000000e0d0d7220 */ /* 0x001fce0000400000 */
.L_x_36:
[----:B------:R-:W0:Y:S02]  /*1920*/  LDS R14, [R16] ;  /* 0x00000000100e7984 */ /* 0x000e240000000800 */
[----:B0-----:R-:W-:-:S05]  /*1930*/  FADD R15, R13, R14 ;  /* 0x0000000e0d0f7221 */ /* 0x001fca0000000000 */
[----:B------:R-:W0:Y:S02]  /*1940*/  ATOMS.CAST.SPIN P0, [R16], R14, R15 ;  /* 0x0000000e1000758d */ /* 0x000e24000180000f */
[----:B0-----:R-:W-:Y:S05]  /*1950*/  @!P0 BRA `(.L_x_36) ;  /* 0xfffffffc00f08947 */ /* 0x001fea000383ffff */
[----:B------:R-:W-:Y:S05]  /*1960*/  BSYNC.RECONVERGENT B1 ;  /* 0x0000000000017941 */ /* 0x000fea0003800200 */
.L_x_35:
[----:B------:R-:W-:-:S12]  /*1970*/  UIADD3 UR4, UPT, UPT, UR4, 0x4, URZ ;  /* 0x0000000404047890 */ /* 0x000fd8000fffe0ff */
.L_x_28:
[----:B------:R-:W-:-:S13]  /*1980*/  ISETP.NE.AND P0, PT, R6, RZ, PT ;  /* 0x000000ff0600720c */ /* 0x000fda0003f05270 */
[----:B------:R-:W-:Y:S05]  /*1990*/  @!P0 BRA `(.L_x_8) ;  /* 0x0000000400188947 */ /* 0x000fea0003800000 */
[----:B------:R-:W-:-:S13]  /*19a0*/  ISETP.NE.AND P0, PT, R6, 0x1, PT ;  /* 0x000000010600780c */ /* 0x000fda0003f05270 */
        /* <DEDUP_REMOVED lines=18> */
.L_x_39:
[----:B------:R-:W0:Y:S02]  /*1ad0*/  LDS R14, [R16] ;  /* 0x00000000100e7984 */ /* 0x000e240000000800 */
[----:B0-----:R-:W-:-:S05]  /*1ae0*/  FADD R15, R13, R14 ;  /* 0x0000000e0d0f7221 */ /* 0x001fca0000000000 */
[----:B------:R-:W0:Y:S02]  /*1af0*/  ATOMS.CAST.SPIN P0, [R16], R14, R15 ;  /* 0x0000000e1000758d */ /* 0x000e24000180000f */
[----:B0-----:R-:W-:Y:S05]  /*1b00*/  @!P0 BRA `(.L_x_39) ;  /* 0xfffffffc00f08947 */ /* 0x001fea000383ffff */
[----:B------:R-:W-:Y:S05]  /*1b10*/  BSYNC.RECONVERGENT B1 ;  /* 0x0000000000017941 */ /* 0x000fea0003800200 */
.L_x_38:
[----:B------:R-:W0:Y:S01]  /*1b20*/  LDCU.64 UR12, c[0x0][0x3a0] ;  /* 0x00007400ff0c77ac */ /* 0x000e220008000a00 */
[----:B------:R-:W-:Y:S01]  /*1b30*/  IADD3 R13, P0, PT, R2, UR4, RZ ;  /* 0x00000004020d7c10 */ /* 0x000fe2000ff1e0ff */
[----:B------:R-:W1:Y:S01]  /*1b40*/  LDS R20, [UR5+0x4] ;  /* 0x00000405ff147984 */ /* 0x000e620008000800 */
[----:B------:R-:W2:Y:S02]  /*1b50*/  LDCU.64 UR10, c[0x0][0x390] ;  /* 0x00007200ff0a77ac */ /* 0x000ea40008000a00 */
[----:B------:R-:W-:Y:S02]  /*1b60*/  IADD3.X R14, PT, PT, RZ, RZ, RZ, P0, !PT ;  /* 0x000000ffff0e7210 */ /* 0x000fe400007fe4ff */
[C---:B------:R-:W-:Y:S02]  /*1b70*/  SHF.L.U32 R15, R13.reuse, 0x2, RZ ;  /* 0x000000020d0f7819 */ /* 0x040fe400000006ff */
[----:B------:R-:W-:Y:S02]  /*1b80*/  SHF.L.U64.HI R13, R13, 0x2, R14 ;  /* 0x000000020d0d7819 */ /* 0x000fe4000001020e */
[----:B0-----:R-:W-:-:S02]  /*1b90*/  IADD3 R14, P1, PT, R15, UR12, RZ ;  /* 0x0000000c0f0e7c10 */ /* 0x001fc4000ff3e0ff */
[----:B--2---:R-:W-:Y:S02]  /*1ba0*/  IADD3 R18, P0, PT, R15, UR10, RZ ;  /* 0x0000000a0f127c10 */ /* 0x004fe4000ff1e0ff */
[C---:B------:R-:W-:Y:S02]  /*1bb0*/  IADD3.X R15, PT, PT, R13.reuse, UR13, RZ, P1, !PT ;  /* 0x0000000d0d0f7c10 */ /* 0x040fe40008ffe4ff */
[----:B------:R-:W-:-:S04]  /*1bc0*/  IADD3.X R19, PT, PT, R13, UR11, RZ, P0, !PT ;  /* 0x0000000b0d137c10 */ /* 0x000fc800087fe4ff */
[----:B------:R-:W2:Y:S04]  /*1bd0*/  LDG.E R15, desc[UR8][R14.64+0x4] ;  /* 0x000004080e0f7981 */ /* 0x000ea8000c1e1900 */
[----:B------:R-:W2:Y:S01]  /*1be0*/  LDG.E R18, desc[UR8][R18.64+0x4] ;  /* 0x0000040812127981 */ /* 0x000ea2000c1e1900 */
[----:B------:R-:W-:Y:S01]  /*1bf0*/  BSSY.RECONVERGENT B1, `(.L_x_40) ;  /* 0x0000008000017945 */ /* 0x000fe20003800200 */
[----:B--2---:R-:W-:-:S04]  /*1c00*/  FFMA R13, R15, UR6, R18 ;  /* 0x000000060f0d7c23 */ /* 0x004fc80008000012 */
[----:B------:R-:W-:-:S04]  /*1c10*/  FADD R13, RZ, R13 ;  /* 0x0000000dff0d7221 */ /* 0x000fc80000000000 */
[----:B-1----:R-:W-:-:S07]  /*1c20*/  FMUL R13, R13, R20 ;  /* 0x000000140d0d7220 */ /* 0x002fce0000400000 */
.L_x_41:
[----:B------:R-:W0:Y:S02]  /*1c30*/  LDS R14, [R16] ;  /* 0x00000000100e7984 */ /* 0x000e240000000800 */
[----:B0-----:R-:W-:-:S05]  /*1c40*/  FADD R15, R13, R14 ;  /* 0x0000000e0d0f7221 */ /* 0x001fca0000000000 */
[----:B------:R-:W0:Y:S02]  /*1c50*/  ATOMS.CAST.SPIN P0, [R16], R14, R15 ;  /* 0x0000000e1000758d */ /* 0x000e24000180000f */
[----:B0-----:R-:W-:Y:S05]  /*1c60*/  @!P0 BRA `(.L_x_41) ;  /* 0xfffffffc00f08947 */ /* 0x001fea000383ffff */
[----:B------:R-:W-:Y:S05]  /*1c70*/  BSYNC.RECONVERGENT B1 ;  /* 0x0000000000017941 */ /* 0x000fea0003800200 */
.L_x_40:
[----:B------:R-:W-:-:S12]  /*1c80*/  UIADD3 UR4, UPT, UPT, UR4, 0x2, URZ ;  /* 0x0000000204047890 */ /* 0x000fd8000fffe0ff */
.L_x_37:
[----:B------:R-:W0:Y:S02]  /*1c90*/  LDCU UR5, c[0x0][0x3d0] ;  /* 0x00007a00ff0577ac */ /* 0x000e240008000800 */
[----:B0-----:R-:W-:-:S09]  /*1ca0*/  ULOP3.LUT UP1, URZ, UR5, 0x1, URZ, 0xc0, !UPT ;  /* 0x0000000105ff7892 */ /* 0x001fd2000f82c0ff */
[----:B------:R-:W-:Y:S05]  /*1cb0*/  BRA.U !UP1, `(.L_x_8) ;  /* 0x0000000109507547 */ /* 0x000fea000b800000 */
        /* <DEDUP_REMOVED lines=12> */
[----:B------:R-:W2:Y:S02]  /*1d80*/  LDCU UR4, c[0x0][0x398] ;  /* 0x00007300ff0477ac */ /* 0x000ea40008000800 */
[----:B--2---:R-:W-:-:S04]  /*1d90*/  FFMA R13, R15, UR4, R18 ;  /* 0x000000040f0d7c23 */ /* 0x004fc80008000012 */
[----:B------:R-:W-:-:S04]  /*1da0*/  FADD R13, RZ, R13 ;  /* 0x0000000dff0d7221 */ /* 0x000fc80000000000 */
[----:B0-----:R-:W-:-:S07]  /*1db0*/  FMUL R13, R13, R20 ;  /* 0x000000140d0d7220 */ /* 0x001fce0000400000 */
.L_x_42:
[----:B------:R-:W0:Y:S02]  /*1dc0*/  LDS R14, [R16] ;  /* 0x00000000100e7984 */ /* 0x000e240000000800 */
[----:B0-----:R-:W-:-:S05]  /*1dd0*/  FADD R15, R13, R14 ;  /* 0x0000000e0d0f7221 */ /* 0x001fca0000000000 */
[----:B------:R-:W0:Y:S02]  /*1de0*/  ATOMS.CAST.SPIN P0, [R16], R14, R15 ;  /* 0x0000000e1000758d */ /* 0x000e24000180000f */
[----:B0-----:R-:W-:Y:S05]  /*1df0*/  @!P0 BRA `(.L_x_42) ;  /* 0xfffffffc00f08947 */ /* 0x001fea000383ffff */
.L_x_8:
[----:B------:R-:W-:Y:S05]  /*1e00*/  BSYNC.RECONVERGENT B0 ;  /* 0x0000000000007941 */ /* 0x000fea0003800200 */
.L_x_0:
[----:B------:R-:W-:Y:S01]  /*1e10*/  BAR.SYNC.DEFER_BLOCKING 0x0 ;  /* 0x0000000000007b1d */ /* 0x000fe20000010000 */
[----:B------:R-:W-:Y:S01]  /*1e20*/  HFMA2 R24, -RZ, RZ, 1.875, 0 ;  /* 0x3f800000ff187431 */ /* 0x000fe200000001ff */
[----:B------:R-:W-:-:S06]  /*1e30*/  MOV R22, 0x3c80f082 ;  /* 0x3c80f08200167802 */ /* 0x000fcc0000000f00 */
[----:B------:R-:W0:Y:S01]  /*1e40*/  S2UR UR5, SR_CgaCtaId ;  /* 0x00000000000579c3 */ /* 0x000e220000008800 */
[----:B------:R-:W-:-:S07]  /*1e50*/  UMOV UR4, 0x400 ;  /* 0x0000040000047882 */ /* 0x000fce0000000000 */
[----:B------:R-:W1:Y:S01]  /*1e60*/  LDC R21, c[0x0][0x3d8] ;  /* 0x0000f600ff157b82 */ /* 0x000e620000000800 */
[----:B------:R-:W2:Y:S01]  /*1e70*/  LDS R17, [R16] ;  /* 0x0000000010117984 */ /* 0x000ea20000000800 */
[----:B0-----:R-:W-:Y:S01]  /*1e80*/  ULEA UR4, UR5, UR4, 0x18 ;  /* 0x0000000405047291 */ /* 0x001fe2000f8ec0ff */
[----:B------:R-:W0:Y:S05]  /*1e90*/  LDCU UR5, c[0x0][0x3d0] ;  /* 0x00007a00ff0577ac */ /* 0x000e2a0008000800 */
[----:B------:R-:W-:-:S05]  /*1ea0*/  LEA R18, R0, UR4, 0x2 ;  /* 0x0000000400127c11 */ /* 0x000fca000f8e10ff */
[----:B------:R-:W3:Y:S01]  /*1eb0*/  LDS R20, [R18] ;  /* 0x0000000012147984 */ /* 0x000ee20000000800 */
[----:B--2---:R-:W-:-:S04]  /*1ec0*/  FMUL R14, R17, R17 ;  /* 0x00000011110e7220 */ /* 0x004fc80000400000 */
[----:B------:R-:W-:-:S04]  /*1ed0*/  FMUL R14, R17, R14 ;  /* 0x0000000e110e7220 */ /* 0x000fc80000400000 */
[----:B------:R-:W-:Y:S01]  /*1ee0*/  FFMA R14, R14, 0.044714998453855514526, R17 ;  /* 0x3d3727130e0e7823 */ /* 0x000fe20000000011 */
[----:B------:R-:W-:-:S03]  /*1ef0*/  FMUL R17, R17, 0.5 ;  /* 0x3f00000011117820 */ /* 0x000fc60000400000 */
[----:B------:R-:W-:-:S04]  /*1f00*/  FMUL R19, R14, 0.79788458347320556641 ;  /* 0x3f4c422a0e137820 */ /* 0x000fc80000400000 */
[C---:B------:R-:W-:Y:S01]  /*1f10*/  FMUL R14, |R19|.reuse, 2.8853900432586669922 ;  /* 0x4038aa3b130e7820 */ /* 0x040fe20000400200 */
[C---:B------:R-:W-:Y:S01]  /*1f20*/  FMUL R13, R19.reuse, R19 ;  /* 0x00000013130d7220 */ /* 0x040fe20000400000 */
[C---:B------:R-:W-:Y:S02]  /*1f30*/  FSETP.GE.AND P0, PT, |R19|.reuse, 9.010913848876953125, PT ;  /* 0x41102cb41300780b */ /* 0x040fe40003f06200 */
[----:B------:R-:W-:Y:S01]  /*1f40*/  FSETP.GE.AND P1, PT, |R19|, 0.60000002384185791016, PT ;  /* 0x3f19999a1300780b */ /* 0x000fe20003f26200 */
[----:B------:R-:W-:Y:S01]  /*1f50*/  FFMA R22, R13, R22, -0.052303962409496307373 ;  /* 0xbd563cae0d167423 */ /* 0x000fe20000000016 */
[----:B------:R-:W2:Y:S02]  /*1f60*/  MUFU.EX2 R14, R14 ;  /* 0x0000000e000e7308 */ /* 0x000ea40000000800 */
[----:B--2---:R-:W-:-:S06]  /*1f70*/  FADD R15, R14, 1 ;  /* 0x3f8000000e0f7421 */ /* 0x004fcc0000000000 */
[----:B------:R-:W2:Y:S02]  /*1f80*/  MUFU.RCP R15, R15 ;  /* 0x0000000f000f7308 */ /* 0x000ea40000001000 */
[----:B--2---:R-:W-:Y:S01]  /*1f90*/  FFMA R14, R15, -2, R24 ;  /* 0xc00000000f0e7823 */ /* 0x004fe20000000018 */
[----:B------:R-:W-:-:S04]  /*1fa0*/  FFMA R24, R13, R22, 0.1331529766321182251 ;  /* 0x3e0859410d187423 */ /* 0x000fc80000000016 */
[----:B------:R-:W-:Y:S01]  /*1fb0*/  FSEL R22, R14, 1, !P0 ;  /* 0x3f8000000e167808 */ /* 0x000fe20004000000 */
[C---:B------:R-:W-:Y:S01]  /*1fc0*/  FFMA R24, R13.reuse, R24, -0.33332768082618713379 ;  /* 0xbeaaa9ed0d187423 */ /* 0x040fe20000000018 */
[----:B------:R-:W2:Y:S02]  /*1fd0*/  LDC.64 R14, c[0x0][0x3c0] ;  /* 0x0000f000ff0e7b82 */ /* 0x000ea40000000a00 */
[----:B------:R-:W-:Y:S01]  /*1fe0*/  LOP3.LUT R22, R22, 0x80000000, R19, 0xb8, !PT ;  /* 0x8000000016167812 */ /* 0x000fe200078eb813 */
[----:B------:R-:W-:Y:S01]  /*1ff0*/  FFMA R24, R13, R24, RZ ;  /* 0x000000180d187223 */ /* 0x000fe200000000ff */
[----:B-1----:R-:W-:-:S03]  /*2000*/  IMAD R13, R21, UR7, R8 ;  /* 0x00000007150d7c24 */ /* 0x002fc6000f8e0208 */
[----:B------:R-:W-:Y:S01]  /*2010*/  @!P1 FFMA R22, R19, R24, R19 ;  /* 0x0000001813169223 */ /* 0x000fe20000000013 */
[----:B0-----:R-:W-:-:S03]  /*2020*/  IMAD R13, R13, UR5, R0 ;  /* 0x000000050d0d7c24 */ /* 0x001fc6000f8e0200 */
[----:B------:R-:W-:-:S04]  /*2030*/  FADD R22, R22, 1 ;  /* 0x3f80000016167421 */ /* 0x000fc80000000000 */
[----:B------:R-:W-:-:S04]  /*2040*/  FMUL R17, R17, R22 ;  /* 0x0000001611117220 */ /* 0x000fc80000400000 */
[----:B------:R-:W-:-:S04]  /*2050*/  FMUL R17, R17, 0.15000000596046447754 ;  /* 0x3e19999a11117820 */ /* 0x000fc80000400000 */
[----:B---3--:R-:W-:Y:S01]  /*2060*/  FFMA R17, R20, 0.85000002384185791016, R17 ;  /* 0x3f59999a14117823 */ /* 0x008fe20000000011 */
[----:B--2---:R-:W-:-:S04]  /*2070*/  IMAD.WIDE.U32 R14, R13, 0x4, R14 ;  /* 0x000000040d0e7825 */ /* 0x004fc800078e000e */
[----:B------:R0:W-:Y:S04]  /*2080*/  STS [R18], R17 ;  /* 0x0000001112007388 */ /* 0x0001e80000000800 */
[----:B------:R0:W-:Y:S01]  /*2090*/  STG.E desc[UR8][R14.64], R17 ;  /* 0x000000110e007986 */ /* 0x0001e2000c101908 */
[----:B------:R-:W-:Y:S06]  /*20a0*/  BAR.SYNC.DEFER_BLOCKING 0x0 ;  /* 0x0000000000007b1d */ /* 0x000fec0000010000 */
[----:B------:R-:W-:Y:S05]  /*20b0*/  BRA.U !UP0, `(.L_x_43) ;  /* 0x0000001908187547 */ /* 0x000fea000b800000 */
[----:B------:R-:W-:Y:S02]  /*20c0*/  ISETP.GE.U32.AND P0, PT, R4, 0xf, PT ;  /* 0x0000000f0400780c */ /* 0x000fe40003f06070 */
[----:B0-----:R-:W-:-:S11]  /*20d0*/  MOV R17, RZ ;  /* 0x000000ff00117202 */ /* 0x001fd60000000f00 */
[----:B------:R-:W-:Y:S05]  /*20e0*/  @!P0 BRA `(.L_x_44) ;  /* 0x0000000800ec8947 */ /* 0x000fea0003800000 */
[----:B------:R-:W0:Y:S01]  /*20f0*/  S2R R14, SR_CgaCtaId ;  /* 0x00000000000e7919 */ /* 0x000e220000008800 */
[----:B------:R-:W-:Y:S01]  /*2100*/  MOV R17, 0x400 ;  /* 0x0000040000117802 */ /* 0x000fe20000000f00 */
[----:B------:R-:W-:-:S03]  /*2110*/  HFMA2 R18, -RZ, RZ, 0, 0 ;  /* 0x00000000ff127431 */ /* 0x000fc600000001ff */
[----:B0-----:R-:W-:-:S07]  /*2120*/  LEA R17, R14, R17, 0x18 ;  /* 0x000000110e117211 */ /* 0x001fce00078ec0ff */
.L_x_77:
[----:B------:R-:W0:Y:S01]  /*2130*/  LDC.64 R20, c[0x0][0x3b0] ;  /* 0x0000ec00ff147b82 */ /* 0x000e220000000a00 */
[----:B------:R-:W1:Y:S02]  /*2140*/  LDCU UR5, c[0x0][0x3d0] ;  /* 0x00007a00ff0577ac */ /* 0x000e640008000800 */
[----:B-1----:R-:W-:-:S04]  /*2150*/  IMAD R23, R18, UR5, R0 ;  /* 0x0000000512177c24 */ /* 0x002fc8000f8e0200 */
[----:B0-----:R-:W-:-:S06]  /*2160*/  IMAD.WIDE.U32 R14, R23, 0x4, R20 ;  /* 0x00000004170e7825 */ /* 0x001fcc00078e0014 */
[----:B------:R-:W2:Y:S01]  /*2170*/  LDG.E R15, desc[UR8][R14.64] ;  /* 0x000000080e0f7981 */ /* 0x000ea2000c1e1900 */
[----:B------:R-:W-:Y:S01]  /*2180*/  LEA R19, R18, R17, 0x2 ;  /* 0x0000001112137211 */ /* 0x000fe200078e10ff */
[----:B------:R-:W-:Y:S04]  /*2190*/  BSSY.RECONVERGENT B0, `(.L_x_45) ;  /* 0x0000007000007945 */ /* 0x000fe80003800200 */
[----:B------:R-:W2:Y:S02]  /*21a0*/  LDS R22, [R19] ;  /* 0x0000000013167984 */ /* 0x000ea40000000800 */
[----:B--2---:R-:W-:-:S07]  /*21b0*/  FMUL R25, R22, R15 ;  /* 0x0000000f16197220 */ /* 0x004fce0000400000 */
.L_x_46:
[----:B------:R-:W0:Y:S02]  /*21c0*/  LDS R14, [R12] ;  /* 0x000000000c0e7984 */ /* 0x000e240000000800 */
[----:B0-----:R-:W-:-:S05]  /*21d0*/  FADD R15, R25, R14 ;  /* 0x0000000e190f7221 */ /* 0x001fca0000000000 */
[----:B------:R-:W0:Y:S02]  /*21e0*/  ATOMS.CAST.SPIN P0, [R12], R14, R15 ;  /* 0x0000000e0c00758d */ /* 0x000e24000180000f */
[----:B0-----:R-:W-:Y:S05]  /*21f0*/  @!P0 BRA `(.L_x_46) ;  /* 0xfffffffc00f08947 */ /* 0x001fea000383ffff */
[----:B------:R-:W-:Y:S05]  /*2200*/  BSYNC.RECONVERGENT B0 ;  /* 0x0000000000007941 */ /* 0x000fea0003800200 */
.L_x_45:
[----:B------:R-:W-:Y:S01]  /*2210*/  IADD3 R23, PT, PT, R23, UR5, RZ ;  /* 0x0000000517177c10 */ /* 0x000fe2000fffe0ff */
[----:B------:R-:W0:Y:S04]  /*2220*/  LDS R22, [R19+0x4] ;  /* 0x0000040013167984 */ /* 0x000e280000000800 */
[----:B------:R-:W-:-:S06]  /*2230*/  IMAD.WIDE.U32 R14, R23, 0x4, R20 ;  /* 0x00000004170e7825 */ /* 0x000fcc00078e0014 */
[----:B------:R-:W0:Y:S01]  /*2240*/  LDG.E R15, desc[UR8][R14.64] ;  /* 0x000000080e0f7981 */ /* 0x000e22000c1e1900 */
[----:B------:R-:W-:Y:S01]  /*2250*/  BSSY.RECONVERGENT B0, `(.L_x_47) ;  /* 0x0000006000007945 */ /* 0x000fe20003800200 */
[----:B0-----:R-:W-:-:S07]  /*2260*/  FMUL R25, R22, R15 ;  /* 0x0000000f16197220 */ /* 0x001fce0000400000 */
.L_x_48:
[----:B------:R-:W0:Y:S02]  /*2270*/  LDS R14, [R12] ;  /* 0x000000000c0e7984 */ /* 0x000e240000000800 */
[----:B0-----:R-:W-:-:S05]  /*2280*/  FADD R15, R25, R14 ;  /* 0x0000000e190f7221 */ /* 0x001fca0000000000 */
[----:B------:R-:W0:Y:S02]  /*2290*/  ATOMS.CAST.SPIN P0, [R12], R14, R15 ;  /* 0x0000000e0c00758d */ /* 0x000e24000180000f */
[----:B0-----:R-:W-:Y:S05]  /*22a0*/  @!P0 BRA `(.L_x_48) ;  /* 0xfffffffc00f08947 */ /* 0x001fea000383ffff */
[----:B------:R-:W-:Y:S05]  /*22b0*/  BSYNC.RECONVERGENT B0 ;  /* 0x0000000000007941 */ /* 0x000fea0003800200 */
.L_x_47:
[----:B------:R-:W-:Y:S01]  /*22c0*/  IADD3 R23, PT, PT, R23, UR5, RZ ;  /* 0x0000000517177c10 */ /* 0x000fe2000fffe0ff */
[----:B------:R-:W0:Y:S04]  /*22d0*/  LDS R22, [R19+0x8] ;  /* 0x0000080013167984 */ /* 0x000e280000000800 */
[----:B------:R-:W-:-:S06]  /*22e0*/  IMAD.WIDE.U32 R14, R23, 0x4, R20 ;  /* 0x00000004170e7825 */ /* 0x000fcc00078e0014 */
[----:B------:R-:W0:Y:S01]  /*22f0*/  LDG.E R15, desc[UR8][R14.64] ;  /* 0x000000080e0f7981 */ /* 0x000e22000c1e1900 */
[----:B------:R-:W-:Y:S01]  /*2300*/  BSSY.RECONVERGENT B0, `(.L_x_49) ;  /* 0x0000006000007945 */ /* 0x000fe20003800200 */
[----:B0-----:R-:W-:-:S07]  /*2310*/  FMUL R25, R22, R15 ;  /* 0x0000000f16197220 */ /* 0x001fce0000400000 */
.L_x_50:
[----:B------:R-:W0:Y:S02]  /*2320*/  LDS R14, [R12] ;  /* 0x000000000c0e7984 */ /* 0x000e240000000800 */
[----:B0-----:R-:W-:-:S05]  /*2330*/  FADD R15, R25, R14 ;  /* 0x0000000e190f7221 */ /* 0x001fca0000000000 */
[----:B------:R-:W0:Y:S02]  /*2340*/  ATOMS.CAST.SPIN P0, [R12], R14, R15 ;  /* 0x0000000e0c00758d */ /* 0x000e24000180000f */
[----:B0-----:R-:W-:Y:S05]  /*2350*/  @!P0 BRA `(.L_x_50) ;  /* 0xfffffffc00f08947 */ /* 0x001fea000383ffff */
[----:B------:R-:W-:Y:S05]  /*2360*/  BSYNC.RECONVERGENT B0 ;  /* 0x0000000000007941 */ /* 0x000fea0003800200 */
.L_x_49:
[----:B------:R-:W-:Y:S01]  /*2370*/  IADD3 R23, PT, PT, R23, UR5, RZ ;  /* 0x0000000517177c10 */ /* 0x000fe2000fffe0ff */
[----:B------:R-:W0:Y:S04]  /*2380*/  LDS R22, [R19+0xc] ;  /* 0x00000c0013167984 */ /* 0x000e280000000800 */
[----:B------:R-:W-:-:S06]  /*2390*/  IMAD.WIDE.U32 R14, R23, 0x4, R20 ;  /* 0x00000004170e7825 */ /* 0x000fcc00078e0014 */
[----:B------:R-:W0:Y:S01]  /*23a0*/  LDG.E R15, desc[UR8][R14.64] ;  /* 0x000000080e0f7981 */ /* 0x000e22000c1e1900 */
[----:B------:R-:W-:Y:S01]  /*23b0*/  BSSY.RECONVERGENT B0, `(.L_x_51) ;  /* 0x0000006000007945 */ /* 0x000fe20003800200 */
[----:B0-----:R-:W-:-:S07]  /*23c0*/  FMUL R25, R22, R15 ;  /* 0x0000000f16197220 */ /* 0x001fce0000400000 */
.L_x_52:
[----:B------:R-:W0:Y:S02]  /*23d0*/  LDS R14, [R12] ;  /* 0x000000000c0e7984 */ /* 0x000e240000000800 */
[----:B0-----:R-:W-:-:S05]  /*23e0*/  FADD R15, R25, R14 ;  /* 0x0000000e190f7221 */ /* 0x001fca0000000000 */
[----:B------:R-:W0:Y:S02]  /*23f0*/  ATOMS.CAST.SPIN P0, [R12], R14, R15 ;  /* 0x0000000e0c00758d */ /* 0x000e24000180000f */
[----:B0-----:R-:W-:Y:S05]  /*2400*/  @!P0 BRA `(.L_x_52) ;  /* 0xfffffffc00f08947 */ /* 0x001fea000383ffff */
[----:B------:R-:W-:Y:S05]  /*2410*/  BSYNC.RECONVERGENT B0 ;  /* 0x0000000000007941 */ /* 0x000fea0003800200 */
.L_x_51:
[----:B------:R-:W-:Y:S01]  /*2420*/  IADD3 R23, PT, PT, R23, UR5, RZ ;  /* 0x0000000517177c10 */ /* 0x000fe2000fffe0ff */
[----:B------:R-:W0:Y:S04]  /*2430*/  LDS R22, [R19+0x10] ;  /* 0x0000100013167984 */ /* 0x000e280000000800 */
[----:B------:R-:W-:-:S06]  /*2440*/  IMAD.WIDE.U32 R14, R23, 0x4, R20 ;  /* 0x00000004170e7825 */ /* 0x000fcc00078e0014 */
[----:B------:R-:W0:Y:S01]  /*2450*/  LDG.E R15, desc[UR8][R14.64] ;  /* 0x000000080e0f7981 */ /* 0x000e22000c1e1900 */
[----:B------:R-:W-:Y:S01]  /*2460*/  BSSY.RECONVERGENT B0, `(.L_x_53) ;  /* 0x0000006000007945 */ /* 0x000fe20003800200 */
[----:B0-----:R-:W-:-:S07]  /*2470*/  FMUL R25, R22, R15 ;  /* 0x0000000f16197220 */ /* 0x001fce0000400000 */
.L_x_54:
[----:B------:R-:W0:Y:S02]  /*2480*/  LDS R14, [R12] ;  /* 0x000000000c0e7984 */ /* 0x000e240000000800 */
[----:B0-----:R-:W-:-:S05]  /*2490*/  FADD R15, R25, R14 ;  /* 0x0000000e190f7221 */ /* 0x001fca0000000000 */
[----:B------:R-:W0:Y:S02]  /*24a0*/  ATOMS.CAST.SPIN P0, [R12], R14, R15 ;  /* 0x0000000e0c00758d */ /* 0x000e24000180000f */
[----:B0-----:R-:W-:Y:S05]  /*24b0*/  @!P0 BRA `(.L_x_54) ;  /* 0xfffffffc00f08947 */ /* 0x001fea000383ffff */
[----:B------:R-:W-:Y:S05]  /*24c0*/  BSYNC.RECONVERGENT B0 ;  /* 0x0000000000007941 */ /* 0x000fea0003800200 */
.L_x_53:
[----:B------:R-:W-:Y:S01]  /*24d0*/  IADD3 R23, PT, PT, R23, UR5, RZ ;  /* 0x0000000517177c10 */ /* 0x000fe2000fffe0ff */
[----:B------:R-:W0:Y:S04]  /*24e0*/  LDS R22, [R19+0x14] ;  /* 0x0000140013167984 */ /* 0x000e280000000800 */
[----:B------:R-:W-:-:S06]  /*24f0*/  IMAD.WIDE.U32 R14, R23, 0x4, R20 ;  /* 0x00000004170e7825 */ /* 0x000fcc00078e0014 */
[----:B------:R-:W0:Y:S01]  /*2500*/  LDG.E R15, desc[UR8][R14.64] ;  /* 0x000000080e0f7981 */ /* 0x000e22000c1e1900 */
[----:B------:R-:W-:Y:S01]  /*2510*/  BSSY.RECONVERGENT B0, `(.L_x_55) ;  /* 0x0000006000007945 */ /* 0x000fe20003800200 */
[----:B0-----:R-:W-:-:S07]  /*2520*/  FMUL R25, R22, R15 ;  /* 0x0000000f16197220 */ /* 0x001fce0000400000 */
.L_x_56:
[----:B------:R-:W0:Y:S02]  /*2530*/  LDS R14, [R12] ;  /* 0x000000000c0e7984 */ /* 0x000e240000000800 */
[----:B0-----:R-:W-:-:S05]  /*2540*/  FADD R15, R25, R14 ;  /* 0x0000000e190f7221 */ /* 0x001fca0000000000 */
[----:B------:R-:W0:Y:S02]  /*2550*/  ATOMS.CAST.SPIN P0, [R12], R14, R15 ;  /* 0x0000000e0c00758d */ /* 0x000e24000180000f */
[----:B0-----:R-:W-:Y:S05]  /*2560*/  @!P0 BRA `(.L_x_56) ;  /* 0xfffffffc00f08947 */ /* 0x001fea000383ffff */
[----:B------:R-:W-:Y:S05]  /*2570*/  BSYNC.RECONVERGENT B0 ;  /* 0x0000000000007941 */ /* 0x000fea0003800200 */
.L_x_55:
[----:B------:R-:W-:Y:S01]  /*2580*/  IADD3 R23, PT, PT, R23, UR5, RZ ;  /* 0x0000000517177c10 */ /* 0x000fe2000fffe0ff */
[----:B------:R-:W0:Y:S04]  /*2590*/  LDS R22, [R19+0x18] ;  /* 0x0000180013167984 */ /* 0x000e280000000800 */
[----:B------:R-:W-:-:S06]  /*25a0*/  IMAD.WIDE.U32 R14, R23, 0x4, R20 ;  /* 0x00000004170e7825 */ /* 0x000fcc00078e0014 */
[----:B------:R-:W0:Y:S01]  /*25b0*/  LDG.E R15, desc[UR8][R14.64] ;  /* 0x000000080e0f7981 */ /* 0x000e22000c1e1900 */
[----:B------:R-:W-:Y:S01]  /*25c0*/  BSSY.RECONVERGENT B0, `(.L_x_57) ;  /* 0x0000006000007945 */ /* 0x000fe20003800200 */
[----:B0-----:R-:W-:-:S07]  /*25d0*/  FMUL R25, R22, R15 ;  /* 0x0000000f16197220 */ /* 0x001fce0000400000 */
.L_x_58:
[----:B------:R-:W0:Y:S02]  /*25e0*/  LDS R14, [R12] ;  /* 0x000000000c0e7984 */ /* 0x000e240000000800 */
[----:B0-----:R-:W-:-:S05]  /*25f0*/  FADD R15, R25, R14 ;  /* 0x0000000e190f7221 */ /* 0x001fca0000000000 */
[----:B------:R-:W0:Y:S02]  /*2600*/  ATOMS.CAST.SPIN P0, [R12], R14, R15 ;  /* 0x0000000e0c00758d */ /* 0x000e24000180000f */
[----:B0-----:R-:W-:Y:S05]  /*2610*/  @!P0 BRA `(.L_x_58) ;  /* 0xfffffffc00f08947 */ /* 0x001fea000383ffff */
[----:B------:R-:W-:Y:S05]  /*2620*/  BSYNC.RECONVERGENT B0 ;  /* 0x0000000000007941 */ /* 0x000fea0003800200 */
.L_x_57:
[----:B------:R-:W-:Y:S01]  /*2630*/  IADD3 R23, PT, PT, R23, UR5, RZ ;  /* 0x0000000517177c10 */ /* 0x000fe2000fffe0ff */
[----:B------:R-:W0:Y:S04]  /*2640*/  LDS R22, [R19+0x1c] ;  /* 0x00001c0013167984 */ /* 0x000e280000000800 */
[----:B------:R-:W-:-:S06]  /*2650*/  IMAD.WIDE.U32 R14, R23, 0x4, R20 ;  /* 0x00000004170e7825 */ /* 0x000fcc00078e0014 */
[----:B------:R-:W0:Y:S01]  /*2660*/  LDG.E R15, desc[UR8][R14.64] ;  /* 0x000000080e0f7981 */ /* 0x000e22000c1e1900 */
[----:B------:R-:W-:Y:S01]  /*2670*/  BSSY.RECONVERGENT B0, `(.L_x_59) ;  /* 0x0000006000007945 */ /* 0x000fe20003800200 */
[----:B0-----:R-:W-:-:S07]  /*2680*/  FMUL R25, R22, R15 ;  /* 0x0000000f16197220 */ /* 0x001fce0000400000 */
.L_x_60:
[----:B------:R-:W0:Y:S02]  /*2690*/  LDS R14, [R12] ;  /* 0x000000000c0e7984 */ /* 0x000e240000000800 */
[----:B0-----:R-:W-:-:S05]  /*26a0*/  FADD R15, R25, R14 ;  /* 0x0000000e190f7221 */ /* 0x001fca0000000000 */
[----:B------:R-:W0:Y:S02]  /*26b0*/  ATOMS.CAST.SPIN P0, [R12], R14, R15 ;  /* 0x0000000e0c00758d */ /* 0x000e24000180000f */
[----:B0-----:R-:W-:Y:S05]  /*26c0*/  @!P0 BRA `(.L_x_60) ;  /* 0xfffffffc00f08947 */ /* 0x001fea000383ffff */
[----:B------:R-:W-:Y:S05]  /*26d0*/  BSYNC.RECONVERGENT B0 ;  /* 0x0000000000007941 */ /* 0x000fea0003800200 */
.L_x_59:
[----:B------:R-:W-:Y:S01]  /*26e0*/  IADD3 R23, PT, PT, R23, UR5, RZ ;  /* 0x0000000517177c10 */ /* 0x000fe2000fffe0ff */
[----:B------:R-:W0:Y:S04]  /*26f0*/  LDS R22, [R19+0x20] ;  /* 0x0000200013167984 */ /* 0x000e280000000800 */
[----:B------:R-:W-:-:S06]  /*2700*/  IMAD.WIDE.U32 R14, R23, 0x4, R20 ;  /* 0x00000004170e7825 */ /* 0x000fcc00078e0014 */
[----:B------:R-:W0:Y:S01]  /*2710*/  LDG.E R15, desc[UR8][R14.64] ;  /* 0x000000080e0f7981 */ /* 0x000e22000c1e1900 */
[----:B------:R-:W-:Y:S01]  /*2720*/  BSSY.RECONVERGENT B0, `(.L_x_61) ;  /* 0x0000006000007945 */ /* 0x000fe20003800200 */
[----:B0-----:R-:W-:-:S07]  /*2730*/  FMUL R25, R22, R15 ;  /* 0x0000000f16197220 */ /* 0x001fce0000400000 */
.L_x_62:
[----:B------:R-:W0:Y:S02]  /*2740*/  LDS R14, [R12] ;  /* 0x000000000c0e7984 */ /* 0x000e240000000800 */
[----:B0-----:R-:W-:-:S05]  /*2750*/  FADD R15, R25, R14 ;  /* 0x0000000e190f7221 */ /* 0x001fca0000000000 */
[----:B------:R-:W0:Y:S02]  /*2760*/  ATOMS.CAST.SPIN P0, [R12], R14, R15 ;  /* 0x0000000e0c00758d */ /* 0x000e24000180000f */
[----:B0-----:R-:W-:Y:S05]  /*2770*/  @!P0 BRA `(.L_x_62) ;  /* 0xfffffffc00f08947 */ /* 0x001fea000383ffff */
[----:B------:R-:W-:Y:S05]  /*2780*/  BSYNC.RECONVERGENT B0 ;  /* 0x0000000000007941 */ /* 0x000fea0003800200 */
.L_x_61:
[----:B------:R-:W-:Y:S01]  /*2790*/  IADD3 R23, PT, PT, R23, UR5, RZ ;  /* 0x0000000517177c10 */ /* 0x000fe2000fffe0ff */
[----:B------:R-:W0:Y:S04]  /*27a0*/  LDS R22, [R19+0x24] ;  /* 0x0000240013167984 */ /* 0x000e280000000800 */
[----:B------:R-:W-:-:S06]  /*27b0*/  IMAD.WIDE.U32 R14, R23, 0x4, R20 ;  /* 0x00000004170e7825 */ /* 0x000fcc00078e0014 */
[----:B------:R-:W0:Y:S01]  /*27c0*/  LDG.E R15, desc[UR8][R14.64] ;  /* 0x000000080e0f7981 */ /* 0x000e22000c1e1900 */
[----:B------:R-:W-:Y:S01]  /*27d0*/  BSSY.RECONVERGENT B0, `(.L_x_63) ;  /* 0x0000006000007945 */ /* 0x000fe20003800200 */
[----:B0-----:R-:W-:-:S07]  /*27e0*/  FMUL R25, R22, R15 ;  /* 0x0000000f16197220 */ /* 0x001fce0000400000 */
.L_x_64:
[----:B------:R-:W0:Y:S02]  /*27f0*/  LDS R14, [R12] ;  /* 0x000000000c0e7984 */ /* 0x000e240000000800 */
[----:B0-----:R-:W-:-:S05]  /*2800*/  FADD R15, R25, R14 ;  /* 0x0000000e190f7221 */ /* 0x001fca0000000000 */
[----:B------:R-:W0:Y:S02]  /*2810*/  ATOMS.CAST.SPIN P0, [R12], R14, R15 ;  /* 0x0000000e0c00758d */ /* 0x000e24000180000f */
[----:B0-----:R-:W-:Y:S05]  /*2820*/  @!P0 BRA `(.L_x_64) ;  /* 0xfffffffc00f08947 */ /* 0x001fea000383ffff */
[----:B------:R-:W-:Y:S05]  /*2830*/  BSYNC.RECONVERGENT B0 ;  /* 0x0000000000007941 */ /* 0x000fea0003800200 */
.L_x_63:
[----:B------:R-:W-:Y:S01]  /*2840*/  IADD3 R23, PT, PT, R23, UR5, RZ ;  /* 0x0000000517177c10 */ /* 0x000fe2000fffe0ff */
[----:B------:R-:W0:Y:S04]  /*2850*/  LDS R22, [R19+0x28] ;  /* 0x0000280013167984 */ /* 0x000e280000000800 */
[----:B------:R-:W-:-:S06]  /*2860*/  IMAD.WIDE.U32 R14, R23, 0x4, R20 ;  /* 0x00000004170e7825 */ /* 0x000fcc00078e0014 */
[----:B------:R-:W0:Y:S01]  /*2870*/  LDG.E R15, desc[UR8][R14.64] ;  /* 0x000000080e0f7981 */ /* 0x000e22000c1e1900 */
[----:B------:R-:W-:Y:S01]  /*2880*/  BSSY.RECONVERGENT B0, `(.L_x_65) ;  /* 0x0000006000007945 */ /* 0x000fe20003800200 */
[----:B0-----:R-:W-:-:S07]  /*2890*/  FMUL R25, R22, R15 ;  /* 0x0000000f16197220 */ /* 0x001fce0000400000 */
.L_x_66:
[----:B------:R-:W0:Y:S02]  /*28a0*/  LDS R14, [R12] ;  /* 0x000000000c0e7984 */ /* 0x000e240000000800 */
[----:B0-----:R-:W-:-:S05]  /*28b0*/  FADD R15, R25, R14 ;  /* 0x0000000e190f7221 */ /* 0x001fca0000000000 */
[----:B------:R-:W0:Y:S02]  /*28c0*/  ATOMS.CAST.SPIN P0, [R12], R14, R15 ;  /* 0x0000000e0c00758d */ /* 0x000e24000180000f */
[----:B0-----:R-:W-:Y:S05]  /*28d0*/  @!P0 BRA `(.L_x_66) ;  /* 0xfffffffc00f08947 */ /* 0x001fea000383ffff */
[----:B------:R-:W-:Y:S05]  /*28e0*/  BSYNC.RECONVERGENT B0 ;  /* 0x0000000000007941 */ /* 0x000fea0003800200 */
.L_x_65:
[----:B------:R-:W-:Y:S01]  /*28f0*/  IADD3 R23, PT, PT, R23, UR5, RZ ;  /* 0x0000000517177c10 */ /* 0x000fe2000fffe0ff */
[----:B------:R-:W0:Y:S04]  /*2900*/  LDS R22, [R19+0x2c] ;  /* 0x00002c0013167984 */ /* 0x000e280000000800 */
[----:B------:R-:W-:-:S06]  /*2910*/  IMAD.WIDE.U32 R14, R23, 0x4, R20 ;  /* 0x00000004170e7825 */ /* 0x000fcc00078e0014 */
[----:B------:R-:W0:Y:S01]  /*2920*/  LDG.E R15, desc[UR8][R14.64] ;  /* 0x000000080e0f7981 */ /* 0x000e22000c1e1900 */
[----:B------:R-:W-:Y:S01]  /*2930*/  BSSY.RECONVERGENT B0, `(.L_x_67) ;  /* 0x0000006000007945 */ /* 0x000fe20003800200 */
[----:B0-----:R-:W-:-:S07]  /*2940*/  FMUL R25, R22, R15 ;  /* 0x0000000f16197220 */ /* 0x001fce0000400000 */
.L_x_68:
[----:B------:R-:W0:Y:S02]  /*2950*/  LDS R14, [R12] ;  /* 0x000000000c0e7984 */ /* 0x000e240000000800 */
[----:B0-----:R-:W-:-:S05]  /*2960*/  FADD R15, R25, R14 ;  /* 0x0000000e190f7221 */ /* 0x001fca0000000000 */
[----:B------:R-:W0:Y:S02]  /*2970*/  ATOMS.CAST.SPIN P0, [R12], R14, R15 ;  /* 0x0000000e0c00758d */ /* 0x000e24000180000f */
[----:B0-----:R-:W-:Y:S05]  /*2980*/  @!P0 BRA `(.L_x_68) ;  /* 0xfffffffc00f08947 */ /* 0x001fea000383ffff */
[----:B------:R-:W-:Y:S05]  /*2990*/  BSYNC.RECONVERGENT B0 ;  /* 0x0000000000007941 */ /* 0x000fea0003800200 */
.L_x_67:
[----:B------:R-:W-:Y:S01]  /*29a0*/  IADD3 R23, PT, PT, R23, UR5, RZ ;  /* 0x0000000517177c10 */ /* 0x000fe2000fffe0ff */
[----:B------:R-:W0:Y:S04]  /*29b0*/  LDS R22, [R19+0x30] ;  /* 0x0000300013167984 */ /* 0x000e280000000800 */
[----:B------:R-:W-:-:S06]  /*29c0*/  IMAD.WIDE.U32 R14, R23, 0x4, R20 ;  /* 0x00000004170e7825 */ /* 0x000fcc00078e0014 */
[----:B------:R-:W0:Y:S01]  /*29d0*/  LDG.E R15, desc[UR8][R14.64] ;  /* 0x000000080e0f7981 */ /* 0x000e22000c1e1900 */
[----:B------:R-:W-:Y:S01]  /*29e0*/  BSSY.RECONVERGENT B0, `(.L_x_69) ;  /* 0x0000006000007945 */ /* 0x000fe20003800200 */
[----:B0-----:R-:W-:-:S07]  /*29f0*/  FMUL R25, R22, R15 ;  /* 0x0000000f16197220 */ /* 0x001fce0000400000 */
.L_x_70:
[----:B------:R-:W0:Y:S02]  /*2a00*/  LDS R14, [R12] ;  /* 0x000000000c0e7984 */ /* 0x000e240000000800 */
[----:B0-----:R-:W-:-:S05]  /*2a10*/  FADD R15, R25, R14 ;  /* 0x0000000e190f7221 */ /* 0x001fca0000000000 */
[----:B------:R-:W0:Y:S02]  /*2a20*/  ATOMS.CAST.SPIN P0, [R12], R14, R15 ;  /* 0x0000000e0c00758d */ /* 0x000e24000180000f */
[----:B0-----:R-:W-:Y:S05]  /*2a30*/  @!P0 BRA `(.L_x_70) ;  /* 0xfffffffc00f08947 */ /* 0x001fea000383ffff */
[----:B------:R-:W-:Y:S05]  /*2a40*/  BSYNC.RECONVERGENT B0 ;  /* 0x0000000000007941 */ /* 0x000fea0003800200 */
.L_x_69:
[----:B------:R-:W-:Y:S01]  /*2a50*/  IADD3 R23, PT, PT, R23, UR5, RZ ;  /* 0x0000000517177c10 */ /* 0x000fe2000fffe0ff */
[----:B------:R-:W0:Y:S04]  /*2a60*/  LDS R22, [R19+0x34] ;  /* 0x0000340013167984 */ /* 0x000e280000000800 */
[----:B------:R-:W-:-:S06]  /*2a70*/  IMAD.WIDE.U32 R14, R23, 0x4, R20 ;  /* 0x00000004170e7825 */ /* 0x000fcc00078e0014 */
[----:B------:R-:W0:Y:S01]  /*2a80*/  LDG.E R15, desc[UR8][R14.64] ;  /* 0x000000080e0f7981 */ /* 0x000e22000c1e1900 */
[----:B------:R-:W-:Y:S01]  /*2a90*/  BSSY.RECONVERGENT B0, `(.L_x_71) ;  /* 0x0000006000007945 */ /* 0x000fe20003800200 */
[----:B0-----:R-:W-:-:S07]  /*2aa0*/  FMUL R25, R22, R15 ;  /* 0x0000000f16197220 */ /* 0x001fce0000400000 */
.L_x_72:
[----:B------:R-:W0:Y:S02]  /*2ab0*/  LDS R14, [R12] ;  /* 0x000000000c0e7984 */ /* 0x000e240000000800 */
[----:B0-----:R-:W-:-:S05]  /*2ac0*/  FADD R15, R25, R14 ;  /* 0x0000000e190f7221 */ /* 0x001fca0000000000 */
[----:B------:R-:W0:Y:S02]  /*2ad0*/  ATOMS.CAST.SPIN P0, [R12], R14, R15 ;  /* 0x0000000e0c00758d */ /* 0x000e24000180000f */
[----:B0-----:R-:W-:Y:S05]  /*2ae0*/  @!P0 BRA `(.L_x_72) ;  /* 0xfffffffc00f08947 */ /* 0x001fea000383ffff */
[----:B------:R-:W-:Y:S05]  /*2af0*/  BSYNC.RECONVERGENT B0 ;  /* 0x0000000000007941 */ /* 0x000fea0003800200 */
.L_x_71:
[----:B------:R-:W-:Y:S01]  /*2b00*/  IADD3 R23, PT, PT, R23, UR5, RZ ;  /* 0x0000000517177c10 */ /* 0x000fe2000fffe0ff */
[----:B------:R-:W0:Y:S04]  /*2b10*/  LDS R22, [R19+0x38] ;  /* 0x0000380013167984 */ /* 0x000e280000000800 */
[----:B------:R-:W-:-:S06]  /*2b20*/  IMAD.WIDE.U32 R14, R23, 0x4, R20 ;  /* 0x00000004170e7825 */ /* 0x000fcc00078e0014 */
[----:B------:R-:W0:Y:S01]  /*2b30*/  LDG.E R15, desc[UR8][R14.64] ;  /* 0x000000080e0f7981 */ /* 0x000e22000c1e1900 */
[----:B------:R-:W-:Y:S01]  /*2b40*/  BSSY.RECONVERGENT B0, `(.L_x_73) ;  /* 0x0000006000007945 */ /* 0x000fe20003800200 */
[----:B0-----:R-:W-:-:S07]  /*2b50*/  FMUL R25, R22, R15 ;  /* 0x0000000f16197220 */ /* 0x001fce0000400000 */
.L_x_74:
[----:B------:R-:W0:Y:S02]  /*2b60*/  LDS R14, [R12] ;  /* 0x000000000c0e7984 */ /* 0x000e240000000800 */
[----:B0-----:R-:W-:-:S05]  /*2b70*/  FADD R15, R25, R14 ;  /* 0x0000000e190f7221 */ /* 0x001fca0000000000 */
[----:B------:R-:W0:Y:S02]  /*2b80*/  ATOMS.CAST.SPIN P0, [R12], R14, R15 ;  /* 0x0000000e0c00758d */ /* 0x000e24000180000f */
[----:B0-----:R-:W-:Y:S05]  /*2b90*/  @!P0 BRA `(.L_x_74) ;  /* 0xfffffffc00f08947 */ /* 0x001fea000383ffff */
[----:B------:R-:W-:Y:S05]  /*2ba0*/  BSYNC.RECONVERGENT B0 ;  /* 0x0000000000007941 */ /* 0x000fea0003800200 */
.L_x_73:
[----:B------:R-:W-:Y:S01]  /*2bb0*/  IADD3 R15, PT, PT, R23, UR5, RZ ;  /* 0x00000005170f7c10 */ /* 0x000fe2000fffe0ff */
[----:B------:R-:W0:Y:S04]  /*2bc0*/  LDS R19, [R19+0x3c] ;  /* 0x00003c0013137984 */ /* 0x000e280000000800 */
[----:B------:R-:W-:-:S06]  /*2bd0*/  IMAD.WIDE.U32 R20, R15, 0x4, R20 ;  /* 0x000000040f147825 */ /* 0x000fcc00078e0014 */
[----:B------:R-:W0:Y:S01]  /*2be0*/  LDG.E R20, desc[UR8][R20.64] ;  /* 0x0000000814147981 */ /* 0x000e22000c1e1900 */
[----:B------:R-:W-:Y:S01]  /*2bf0*/  BSSY.RECONVERGENT B0, `(.L_x_75) ;  /* 0x0000006000007945 */ /* 0x000fe20003800200 */
[----:B0-----:R-:W-:-:S07]  /*2c00*/  FMUL R23, R19, R20 ;  /* 0x0000001413177220 */ /* 0x001fce0000400000 */
.L_x_76:
[----:B------:R-:W0:Y:S02]  /*2c10*/  LDS R14, [R12] ;  /* 0x000000000c0e7984 */ /* 0x000e240000000800 */
[----:B0-----:R-:W-:-:S05]  /*2c20*/  FADD R15, R23, R14 ;  /* 0x0000000e170f7221 */ /* 0x001fca0000000000 */
[----:B------:R-:W0:Y:S02]  /*2c30*/  ATOMS.CAST.SPIN P0, [R12], R14, R15 ;  /* 0x0000000e0c00758d */ /* 0x000e24000180000f */
[----:B0-----:R-:W-:Y:S05]  /*2c40*/  @!P0 BRA `(.L_x_76) ;  /* 0xfffffffc00f08947 */ /* 0x001fea000383ffff */
[----:B------:R-:W-:Y:S05]  /*2c50*/  BSYNC.RECONVERGENT B0 ;  /* 0x0000000000007941 */ /* 0x000fea0003800200 */
.L_x_75:
[----:B------:R-:W-:-:S04]  /*2c60*/  IADD3 R18, PT, PT, R18, 0x10, RZ ;  /* 0x0000001012127810 */ /* 0x000fc80007ffe0ff */
[----:B------:R-:W-:-:S13]  /*2c70*/  ISETP.NE.AND P0, PT, R18, R7, PT ;  /* 0x000000071200720c */ /* 0x000fda0003f05270 */
[----:B------:R-:W-:Y:S05]  /*2c80*/  @P0 BRA `(.L_x_77) ;  /* 0xfffffff400280947 */ /* 0x000fea000383ffff */
[----:B------:R-:W-:-:S07]  /*2c90*/  MOV R17, R7 ;  /* 0x0000000700117202 */ /* 0x000fce0000000f00 */
.L_x_44:
[----:B------:R-:W0:Y:S02]  /*2ca0*/  LDCU UR4, c[0x0][0x3d0] ;  /* 0x00007a00ff0477ac */ /* 0x000e240008000800 */
[----:B0-----:R-:W-:-:S04]  /*2cb0*/  ULOP3.LUT UR4, UR4, 0xf, URZ, 0xc0, !UPT ;  /* 0x0000000f04047892 */ /* 0x001fc8000f8ec0ff */
[----:B------:R-:W-:-:S09]  /*2cc0*/  UISETP.NE.AND UP0, UPT, UR4, URZ, UPT ;  /* 0x000000ff0400728c */ /* 0x000fd2000bf05270 */
[----:B------:R-:W-:Y:S05]  /*2cd0*/  BRA.U !UP0, `(.L_x_43) ;  /* 0x0000000d08107547 */ /* 0x000fea000b800000 */
[----:B------:R-:W-:-:S04]  /*2ce0*/  UIADD3 UR4, UPT, UPT, UR4, -0x1, URZ ;  /* 0xffffffff04047890 */ /* 0x000fc8000fffe0ff */
[----:B------:R-:W-:-:S09]  /*2cf0*/  UISETP.GE.U32.AND UP0, UPT, UR4, 0x7, UPT ;  /* 0x000000070400788c */ /* 0x000fd2000bf06070 */
[----:B------:R-:W-:Y:S05]  /*2d00*/  BRA.U !UP0, `(.L_x_78) ;  /* 0x0000000508787547 */ /* 0x000fea000b800000 */
[----:B------:R-:W0:Y:S01]  /*2d10*/  LDC.64 R20, c[0x0][0x3b0] ;  /* 0x0000ec00ff147b82 */ /* 0x000e220000000a00 */
[----:B------:R-:W-:-:S04]  /*2d20*/  IMAD R23, R17, UR5, R0 ;  /* 0x0000000511177c24 */ /* 0x000fc8000f8e0200 */
[----:B0-----:R-:W-:-:S06]  /*2d30*/  IMAD.WIDE.U32 R14, R23, 0x4, R20 ;  /* 0x00000004170e7825 */ /* 0x001fcc00078e0014 */
[----:B------:R-:W2:Y:S01]  /*2d40*/  LDG.E R14, desc[UR8][R14.64] ;  /* 0x000000080e0e7981 */ /* 0x000ea2000c1e1900 */
[----:B------:R-:W-:Y:S01]  /*2d50*/  MOV R18, 0x400 ;  /* 0x0000040000127802 */ /* 0x000fe20000000f00 */
[----:B------:R-:W-:Y:S01]  /*2d60*/  BSSY.RECONVERGENT B0, `(.L_x_79) ;  /* 0x000000a000007945 */ /* 0x000fe20003800200 */
[----:B------:R-:W0:Y:S02]  /*2d70*/  S2R R19, SR_CgaCtaId ;  /* 0x0000000000137919 */ /* 0x000e240000008800 */
[----:B0-----:R-:W-:-:S04]  /*2d80*/  LEA R18, R19, R18, 0x18 ;  /* 0x0000001213127211 */ /* 0x001fc800078ec0ff */
[----:B------:R-:W-:-:S05]  /*2d90*/  LEA R18, R17, R18, 0x2 ;  /* 0x0000001211127211 */ /* 0x000fca00078e10ff */
[----:B------:R-:W2:Y:S02]  /*2da0*/  LDS R19, [R18] ;  /* 0x0000000012137984 */ /* 0x000ea40000000800 */
[----:B--2---:R-:W-:-:S07]  /*2db0*/  FMUL R19, R19, R14 ;  /* 0x0000000e13137220 */ /* 0x004fce0000400000 */
.L_x_80:
[----:B------:R-:W0:Y:S02]  /*2dc0*/  LDS R14, [R12] ;  /* 0x000000000c0e7984 */ /* 0x000e240000000800 */
[----:B0-----:R-:W-:-:S05]  /*2dd0*/  FADD R15, R19, R14 ;  /* 0x0000000e130f7221 */ /* 0x001fca0000000000 */
[----:B------:R-:W0:Y:S02]  /*2de0*/  ATOMS.CAST.SPIN P0, [R12], R14, R15 ;  /* 0x0000000e0c00758d */ /* 0x000e24000180000f */
[----:B0-----:R-:W-:Y:S05]  /*2df0*/  @!P0 BRA `(.L_x_80) ;  /* 0xfffffffc00f08947 */ /* 0x001fea000383ffff */
[----:B------:R-:W-:Y:S05]  /*2e00*/  BSYNC.RECONVERGENT B0 ;  /* 0x0000000000007941 */ /* 0x000fea0003800200 */
.L_x_79:
[----:B------:R-:W-:Y:S01]  /*2e10*/  IADD3 R23, PT, PT, R23, UR5, RZ ;  /* 0x0000000517177c10 */ /* 0x000fe2000fffe0ff */
[----:B------:R-:W0:Y:S04]  /*2e20*/  LDS R19, [R18+0x4] ;  /* 0x0000040012137984 */ /* 0x000e280000000800 */
[----:B------:R-:W-:-:S06]  /*2e30*/  IMAD.WIDE.U32 R14, R23, 0x4, R20 ;  /* 0x00000004170e7825 */ /* 0x000fcc00078e0014 */
[----:B------:R-:W0:Y:S01]  /*2e40*/  LDG.E R14, desc[UR8][R14.64] ;  /* 0x000000080e0e7981 */ /* 0x000e22000c1e1900 */
[----:B------:R-:W-:Y:S01]  /*2e50*/  BSSY.RECONVERGENT B0, `(.L_x_81) ;  /* 0x0000006000007945 */ /* 0x000fe20003800200 */
[----:B0-----:R-:W-:-:S07]  /*2e60*/  FMUL R19, R19, R14 ;  /* 0x0000000e13137220 */ /* 0x001fce0000400000 */
.L_x_82:
[----:B------:R-:W0:Y:S02]  /*2e70*/  LDS R14, [R12] ;  /* 0x000000000c0e7984 */ /* 0x000e240000000800 */
[----:B0-----:R-:W-:-:S05]  /*2e80*/  FADD R15, R19, R14 ;  /* 0x0000000e130f7221 */ /* 0x001fca0000000000 */
[----:B------:R-:W0:Y:S02]  /*2e90*/  ATOMS.CAST.SPIN P0, [R12], R14, R15 ;  /* 0x0000000e0c00758d */ /* 0x000e24000180000f */
[----:B0-----:R-:W-:Y:S05]  /*2ea0*/  @!P0 BRA `(.L_x_82) ;  /* 0xfffffffc00f08947 */ /* 0x001fea000383ffff */
[----:B------:R-:W-:Y:S05]  /*2eb0*/  BSYNC.RECONVERGENT B0 ;  /* 0x0000000000007941 */ /* 0x000fea0003800200 */
.L_x_81:
[----:B------:R-:W-:Y:S01]  /*2ec0*/  IADD3 R23, PT, PT, R23, UR5, RZ ;  /* 0x0000000517177c10 */ /* 0x000fe2000fffe0ff */
[----:B------:R-:W0:Y:S04]  /*2ed0*/  LDS R19, [R18+0x8] ;  /* 0x0000080012137984 */ /* 0x000e280000000800 */
[----:B------:R-:W-:-:S06]  /*2ee0*/  IMAD.WIDE.U32 R14, R23, 0x4, R20 ;  /* 0x00000004170e7825 */ /* 0x000fcc00078e0014 */
[----:B------:R-:W0:Y:S01]  /*2ef0*/  LDG.E R14, desc[UR8][R14.64] ;  /* 0x000000080e0e7981 */ /* 0x000e22000c1e1900 */
[----:B------:R-:W-:Y:S01]  /*2f00*/  BSSY.RECONVERGENT B0, `(.L_x_83) ;  /* 0x0000006000007945 */ /* 0x000fe20003800200 */
[----:B0-----:R-:W-:-:S07]  /*2f10*/  FMUL R19, R19, R14 ;  /* 0x0000000e13137220 */ /* 0x001fce0000400000 */
.L_x_84:
[----:B------:R-:W0:Y:S02]  /*2f20*/  LDS R14, [R12] ;  /* 0x000000000c0e7984 */ /* 0x000e240000000800 */
[----:B0-----:R-:W-:-:S05]  /*2f30*/  FADD R15, R19, R14 ;  /* 0x0000000e130f7221 */ /* 0x001fca0000000000 */
[----:B------:R-:W0:Y:S02]  /*2f40*/  ATOMS.CAST.SPIN P0, [R12], R14, R15 ;  /* 0x0000000e0c00758d */ /* 0x000e24000180000f */
[----:B0-----:R-:W-:Y:S05]  /*2f50*/  @!P0 BRA `(.L_x_84) ;  /* 0xfffffffc00f08947 */ /* 0x001fea000383ffff */
[----:B------:R-:W-:Y:S05]  /*2f60*/  BSYNC.RECONVERGENT B0 ;  /* 0x0000000000007941 */ /* 0x000fea0003800200 */
.L_x_83:
[----:B------:R-:W-:Y:S01]  /*2f70*/  IADD3 R23, PT, PT, R23, UR5, RZ ;  /* 0x0000000517177c10 */ /* 0x000fe2000fffe0ff */
[----:B------:R-:W0:Y:S04]  /*2f80*/  LDS R19, [R18+0xc] ;  /* 0x00000c0012137984 */ /* 0x000e280000000800 */
[----:B------:R-:W-:-:S06]  /*2f90*/  IMAD.WIDE.U32 R14, R23, 0x4, R20 ;  /* 0x00000004170e7825 */ /* 0x000fcc00078e0014 */
[----:B------:R-:W0:Y:S01]  /*2fa0*/  LDG.E R14, desc[UR8][R14.64] ;  /* 0x000000080e0e7981 */ /* 0x000e22000c1e1900 */
[----:B------:R-:W-:Y:S01]  /*2fb0*/  BSSY.RECONVERGENT B0, `(.L_x_85) ;  /* 0x0000006000007945 */ /* 0x000fe20003800200 */
[----:B0-----:R-:W-:-:S07]  /*2fc0*/  FMUL R19, R19, R14 ;  /* 0x0000000e13137220 */ /* 0x001fce0000400000 */
.L_x_86:
[----:B------:R-:W0:Y:S02]  /*2fd0*/  LDS R14, [R12] ;  /* 0x000000000c0e7984 */ /* 0x000e240000000800 */
[----:B0-----:R-:W-:-:S05]  /*2fe0*/  FADD R15, R19, R14 ;  /* 0x0000000e130f7221 */ /* 0x001fca0000000000 */
[----:B------:R-:W0:Y:S02]  /*2ff0*/  ATOMS.CAST.SPIN P0, [R12], R14, R15 ;  /* 0x0000000e0c00758d */ /* 0x000e24000180000f */
[----:B0-----:R-:W-:Y:S05]  /*3000*/  @!P0 BRA `(.L_x_86) ;  /* 0xfffffffc00f08947 */ /* 0x001fea000383ffff */
[----:B------:R-:W-:Y:S05]  /*3010*/  BSYNC.RECONVERGENT B0 ;  /* 0x0000000000007941 */ /* 0x000fea0003800200 */
.L_x_85:
[----:B------:R-:W-:Y:S01]  /*3020*/  IADD3 R23, PT, PT, R23, UR5, RZ ;  /* 0x0000000517177c10 */ /* 0x000fe2000fffe0ff */
[----:B------:R-:W0:Y:S04]  /*3030*/  LDS R19, [R18+0x10] ;  /* 0x0000100012137984 */ /* 0x000e280000000800 */
[----:B------:R-:W-:-:S06]  /*3040*/  IMAD.WIDE.U32 R14, R23, 0x4, R20 ;  /* 0x00000004170e7825 */ /* 0x000fcc00078e0014 */
[----:B------:R-:W0:Y:S01]  /*3050*/  LDG.E R14, desc[UR8][R14.64] ;  /* 0x000000080e0e7981 */ /* 0x000e22000c1e1900 */
[----:B------:R-:W-:Y:S01]  /*3060*/  BSSY.RECONVERGENT B0, `(.L_x_87) ;  /* 0x0000006000007945 */ /* 0x000fe20003800200 */
[----:B0-----:R-:W-:-:S07]  /*3070*/  FMUL R19, R19, R14 ;  /* 0x0000000e13137220 */ /* 0x001fce0000400000 */
.L_x_88:
[----:B------:R-:W0:Y:S02]  /*3080*/  LDS R14, [R12] ;  /* 0x000000000c0e7984 */ /* 0x000e240000000800 */
[----:B0-----:R-:W-:-:S05]  /*3090*/  FADD R15, R19, R14 ;  /* 0x0000000e130f7221 */ /* 0x001fca0000000000 */
[----:B------:R-:W0:Y:S02]  /*30a0*/  ATOMS.CAST.SPIN P0, [R12], R14, R15 ;  /* 0x0000000e0c00758d */ /* 0x000e24000180000f */
[----:B0-----:R-:W-:Y:S05]  /*30b0*/  @!P0 BRA `(.L_x_88) ;  /* 0xfffffffc00f08947 */ /* 0x001fea000383ffff */
[----:B------:R-:W-:Y:S05]  /*30c0*/  BSYNC.RECONVERGENT B0 ;  /* 0x0000000000007941 */ /* 0x000fea0003800200 */
.L_x_87:
[----:B------:R-:W-:Y:S01]  /*30d0*/  IADD3 R23, PT, PT, R23, UR5, RZ ;  /* 0x0000000517177c10 */ /* 0x000fe2000fffe0ff */
[----:B------:R-:W0:Y:S04]  /*30e0*/  LDS R19, [R18+0x14] ;  /* 0x0000140012137984 */ /* 0x000e280000000800 */
[----:B------:R-:W-:-:S06]  /*30f0*/  IMAD.WIDE.U32 R14, R23, 0x4, R20 ;  /* 0x00000004170e7825 */ /* 0x000fcc00078e0014 */
[----:B------:R-:W0:Y:S01]  /*3100*/  LDG.E R14, desc[UR8][R14.64] ;  /* 0x000000080e0e7981 */ /* 0x000e22000c1e1900 */
[----:B------:R-:W-:Y:S01]  /*3110*/  BSSY.RECONVERGENT B0, `(.L_x_89) ;  /* 0x0000006000007945 */ /* 0x000fe20003800200 */
[----:B0-----:R-:W-:-:S07]  /*3120*/  FMUL R19, R19, R14 ;  /* 0x0000000e13137220 */ /* 0x001fce0000400000 */
.L_x_90:
[----:B------:R-:W0:Y:S02]  /*3130*/  LDS R14, [R12] ;  /* 0x000000000c0e7984 */ /* 0x000e240000000800 */
[----:B0-----:R-:W-:-:S05]  /*3140*/  FADD R15, R19, R14 ;  /* 0x0000000e130f7221 */ /* 0x001fca0000000000 */
[----:B------:R-:W0:Y:S02]  /*3150*/  ATOMS.CAST.SPIN P0, [R12], R14, R15 ;  /* 0x0000000e0c00758d */ /* 0x000e24000180000f */
[----:B0-----:R-:W-:Y:S05]  /*3160*/  @!P0 BRA `(.L_x_90) ;  /* 0xfffffffc00f08947 */ /* 0x001fea000383ffff */
[----:B------:R-:W-:Y:S05]  /*3170*/  BSYNC.RECONVERGENT B0 ;  /* 0x0000000000007941 */ /* 0x000fea0003800200 */
.L_x_89:
[----:B------:R-:W-:Y:S01]  /*3180*/  IADD3 R23, PT, PT, R23, UR5, RZ ;  /* 0x0000000517177c10 */ /* 0x000fe2000fffe0ff */
[----:B------:R-:W0:Y:S04]  /*3190*/  LDS R19, [R18+0x18] ;  /* 0x0000180012137984 */ /* 0x000e280000000800 */
[----:B------:R-:W-:-:S06]  /*31a0*/  IMAD.WIDE.U32 R14, R23, 0x4, R20 ;  /* 0x00000004170e7825 */ /* 0x000fcc00078e0014 */
[----:B------:R-:W0:Y:S01]  /*31b0*/  LDG.E R14, desc[UR8][R14.64] ;  /* 0x000000080e0e7981 */ /* 0x000e22000c1e1900 */
[----:B------:R-:W-:Y:S01]  /*31c0*/  BSSY.RECONVERGENT B0, `(.L_x_91) ;  /* 0x0000006000007945 */ /* 0x000fe20003800200 */
[----:B0-----:R-:W-:-:S07]  /*31d0*/  FMUL R19, R19, R14 ;  /* 0x0000000e13137220 */ /* 0x001fce0000400000 */
.L_x_92:
[----:B------:R-:W0:Y:S02]  /*31e0*/  LDS R14, [R12] ;  /* 0x000000000c0e7984 */ /* 0x000e240000000800 */
[----:B0-----:R-:W-:-:S05]  /*31f0*/  FADD R15, R19, R14 ;  /* 0x0000000e130f7221 */ /* 0x001fca0000000000 */
[----:B------:R-:W0:Y:S02]  /*3200*/  ATOMS.CAST.SPIN P0, [R12], R14, R15 ;  /* 0x0000000e0c00758d */ /* 0x000e24000180000f */
[----:B0-----:R-:W-:Y:S05]  /*3210*/  @!P0 BRA `(.L_x_92) ;  /* 0xfffffffc00f08947 */ /* 0x001fea000383ffff */
[----:B------:R-:W-:Y:S05]  /*3220*/  BSYNC.RECONVERGENT B0 ;  /* 0x0000000000007941 */ /* 0x000fea0003800200 */
.L_x_91:
[----:B------:R-:W-:Y:S01]  /*3230*/  IADD3 R15, PT, PT, R23, UR5, RZ ;  /* 0x00000005170f7c10 */ /* 0x000fe2000fffe0ff */
[----:B------:R-:W0:Y:S04]  /*3240*/  LDS R18, [R18+0x1c] ;  /* 0x00001c0012127984 */ /* 0x000e280000000800 */
[----:B------:R-:W-:-:S06]  /*3250*/  IMAD.WIDE.U32 R20, R15, 0x4, R20 ;  /* 0x000000040f147825 */ /* 0x000fcc00078e0014 */
[----:B------:R-:W0:Y:S01]  /*3260*/  LDG.E R21, desc[UR8][R20.64] ;  /* 0x0000000814157981 */ /* 0x000e22000c1e1900 */
[----:B------:R-:W-:Y:S01]  /*3270*/  BSSY.RECONVERGENT B0, `(.L_x_93) ;  /* 0x0000006000007945 */ /* 0x000fe20003800200 */
[----:B0-----:R-:W-:-:S07]  /*3280*/  FMUL R19, R18, R21 ;  /* 0x0000001512137220 */ /* 0x001fce0000400000 */
.L_x_94:
[----:B------:R-:W0:Y:S02]  /*3290*/  LDS R14, [R12] ;  /* 0x000000000c0e7984 */ /* 0x000e240000000800 */
[----:B0-----:R-:W-:-:S05]  /*32a0*/  FADD R15, R19, R14 ;  /* 0x0000000e130f7221 */ /* 0x001fca0000000000 */
[----:B------:R-:W0:Y:S02]  /*32b0*/  ATOMS.CAST.SPIN P0, [R12], R14, R15 ;  /* 0x0000000e0c00758d */ /* 0x000e24000180000f */
[----:B0-----:R-:W-:Y:S05]  /*32c0*/  @!P0 BRA `(.L_x_94) ;  /* 0xfffffffc00f08947 */ /* 0x001fea000383ffff */
[----:B------:R-:W-:Y:S05]  /*32d0*/  BSYNC.RECONVERGENT B0 ;  /* 0x0000000000007941 */ /* 0x000fea0003800200 */
.L_x_93:
[----:B------:R-:W-:-:S07]  /*32e0*/  IADD3 R17, PT, PT, R17, 0x8, RZ ;  /* 0x0000000811117810 */ /* 0x000fce0007ffe0ff */
.L_x_78:
[----:B------:R-:W-:-:S13]  /*32f0*/  ISETP.NE.AND P0, PT, R5, RZ, PT ;  /* 0x000000ff0500720c */ /* 0x000fda0003f05270 */
[----:B------:R-:W-:Y:S05]  /*3300*/  @!P0 BRA `(.L_x_43) ;  /* 0x0000000400848947 */ /* 0x000fea0003800000 */
[----:B------:R-:W-:-:S04]  /*3310*/  IADD3 R14, PT, PT, R5, -0x1, RZ ;  /* 0xffffffff050e7810 */ /* 0x000fc80007ffe0ff */
[----:B------:R-:W-:-:S13]  /*3320*/  ISETP.GE.U32.AND P0, PT, R14, 0x3, PT ;  /* 0x000000030e00780c */ /* 0x000fda0003f06070 */
[----:B------:R-:W-:Y:S05]  /*3330*/  @!P0 BRA `(.L_x_95) ;  /* 0x0000000000c88947 */ /* 0x000fea0003800000 */
        /* <DEDUP_REMOVED lines=11> */
.L_x_97:
[----:B------:R-:W0:Y:S02]  /*33f0*/  LDS R14, [R12] ;  /* 0x000000000c0e7984 */ /* 0x000e240000000800 */
[----:B0-----:R-:W-:-:S05]  /*3400*/  FADD R15, R21, R14 ;  /* 0x0000000e150f7221 */ /* 0x001fca0000000000 */
[----:B------:R-:W0:Y:S02]  /*3410*/  ATOMS.CAST.SPIN P0, [R12], R14, R15 ;  /* 0x0000000e0c00758d */ /* 0x000e24000180000f */
[----:B0-----:R-:W-:Y:S05]  /*3420*/  @!P0 BRA `(.L_x_97) ;  /* 0xfffffffc00f08947 */ /* 0x001fea000383ffff */
[----:B------:R-:W-:Y:S05]  /*3430*/  BSYNC.RECONVERGENT B0 ;  /* 0x0000000000007941 */ /* 0x000fea0003800200 */
.L_x_96:
[----:B------:R-:W-:Y:S01]  /*3440*/  IADD3 R23, PT, PT, R23, UR5, RZ ;  /* 0x0000000517177c10 */ /* 0x000fe2000fffe0ff */
[----:B------:R-:W0:Y:S04]  /*3450*/  LDS R21, [R20+0x4] ;  /* 0x0000040014157984 */ /* 0x000e280000000800 */
[----:B------:R-:W-:-:S06]  /*3460*/  IMAD.WIDE.U32 R14, R23, 0x4, R18 ;  /* 0x00000004170e7825 */ /* 0x000fcc00078e0012 */
[----:B------:R-:W0:Y:S01]  /*3470*/  LDG.E R14, desc[UR8][R14.64] ;  /* 0x000000080e0e7981 */ /* 0x000e22000c1e1900 */
[----:B------:R-:W-:Y:S01]  /*3480*/  BSSY.RECONVERGENT B0, `(.L_x_98) ;  /* 0x0000006000007945 */ /* 0x000fe20003800200 */
[----:B0-----:R-:W-:-:S07]  /*3490*/  FMUL R21, R21, R14 ;  /* 0x0000000e15157220 */ /* 0x001fce0000400000 */
.L_x_99:
[----:B------:R-:W0:Y:S02]  /*34a0*/  LDS R14, [R12] ;  /* 0x000000000c0e7984 */ /* 0x000e240000000800 */
[----:B0-----:R-:W-:-:S05]  /*34b0*/  FADD R15, R21, R14 ;  /* 0x0000000e150f7221 */ /* 0x001fca0000000000 */
[----:B------:R-:W0:Y:S02]  /*34c0*/  ATOMS.CAST.SPIN P0, [R12], R14, R15 ;  /* 0x0000000e0c00758d */ /* 0x000e24000180000f */
[----:B0-----:R-:W-:Y:S05]  /*34d0*/  @!P0 BRA `(.L_x_99) ;  /* 0xfffffffc00f08947 */ /* 0x001fea000383ffff */
[----:B------:R-:W-:Y:S05]  /*34e0*/  BSYNC.RECONVERGENT B0 ;  /* 0x0000000000007941 */ /* 0x000fea0003800200 */
.L_x_98:
[----:B------:R-:W-:Y:S01]  /*34f0*/  IADD3 R23, PT, PT, R23, UR5, RZ ;  /* 0x0000000517177c10 */ /* 0x000fe2000fffe0ff */
[----:B------:R-:W0:Y:S04]  /*3500*/  LDS R21, [R20+0x8] ;  /* 0x0000080014157984 */ /* 0x000e280000000800 */
[----:B------:R-:W-:-:S06]  /*3510*/  IMAD.WIDE.U32 R14, R23, 0x4, R18 ;  /* 0x00000004170e7825 */ /* 0x000fcc00078e0012 */
[----:B------:R-:W0:Y:S01]  /*3520*/  LDG.E R14, desc[UR8][R14.64] ;  /* 0x000000080e0e7981 */ /* 0x000e22000c1e1900 */
[----:B------:R-:W-:Y:S01]  /*3530*/  BSSY.RECONVERGENT B0, `(.L_x_100) ;  /* 0x0000006000007945 */ /* 0x000fe20003800200 */
[----:B0-----:R-:W-:-:S07]  /*3540*/  FMUL R21, R21, R14 ;  /* 0x0000000e15157220 */ /* 0x001fce0000400000 */
.L_x_101:
[----:B------:R-:W0:Y:S02]  /*3550*/  LDS R14, [R12] ;  /* 0x000000000c0e7984 */ /* 0x000e240000000800 */
[----:B0-----:R-:W-:-:S05]  /*3560*/  FADD R15, R21, R14 ;  /* 0x0000000e150f7221 */ /* 0x001fca0000000000 */
[----:B------:R-:W0:Y:S02]  /*3570*/  ATOMS.CAST.SPIN P0, [R12], R14, R15 ;  /* 0x0000000e0c00758d */ /* 0x000e24000180000f */
[----:B0-----:R-:W-:Y:S05]  /*3580*/  @!P0 BRA `(.L_x_101) ;  /* 0xfffffffc00f08947 */ /* 0x001fea000383ffff */
[----:B------:R-:W-:Y:S05]  /*3590*/  BSYNC.RECONVERGENT B0 ;  /* 0x0000000000007941 */ /* 0x000fea0003800200 */
.L_x_100:
[----:B------:R-:W-:Y:S01]  /*35a0*/  IADD3 R15, PT, PT, R23, UR5, RZ ;  /* 0x00000005170f7c10 */ /* 0x000fe2000fffe0ff */
[----:B------:R-:W0:Y:S04]  /*35b0*/  LDS R20, [R20+0xc] ;  /* 0x00000c0014147984 */ /* 0x000e280000000800 */
[----:B------:R-:W-:-:S06]  /*35c0*/  IMAD.WIDE.U32 R18, R15, 0x4, R18 ;  /* 0x000000040f127825 */ /* 0x000fcc00078e0012 */
[----:B------:R-:W0:Y:S01]  /*35d0*/  LDG.E R19, desc[UR8][R18.64] ;  /* 0x0000000812137981 */ /* 0x000e22000c1e1900 */
[----:B------:R-:W-:Y:S01]  /*35e0*/  BSSY.RECONVERGENT B0, `(.L_x_102) ;  /* 0x0000006000007945 */ /* 0x000fe20003800200 */
[----:B0-----:R-:W-:-:S07]  /*35f0*/  FMUL R21, R20, R19 ;  /* 0x0000001314157220 */ /* 0x001fce0000400000 */
.L_x_103:
[----:B------:R-:W0:Y:S02]  /*3600*/  LDS R14, [R12] ;  /* 0x000000000c0e7984 */ /* 0x000e240000000800 */
[----:B0-----:R-:W-:-:S05]  /*3610*/  FADD R15, R21, R14 ;  /* 0x0000000e150f7221 */ /* 0x001fca0000000000 */
[----:B------:R-:W0:Y:S02]  /*3620*/  ATOMS.CAST.SPIN P0, [R12], R14, R15 ;  /* 0x0000000e0c00758d */ /* 0x000e24000180000f */
[----:B0-----:R-:W-:Y:S05]  /*3630*/  @!P0 BRA `(.L_x_103) ;  /* 0xfffffffc00f08947 */ /* 0x001fea000383ffff */
[----:B------:R-:W-:Y:S05]  /*3640*/  BSYNC.RECONVERGENT B0 ;  /* 0x0000000000007941 */ /* 0x000fea0003800200 */
.L_x_102:
[----:B------:R-:W-:-:S07]  /*3650*/  IADD3 R17, PT, PT, R17, 0x4, RZ ;  /* 0x0000000411117810 */ /* 0x000fce0007ffe0ff */
.L_x_95:
[----:B------:R-:W-:-:S13]  /*3660*/  ISETP.NE.AND P0, PT, R6, RZ, PT ;  /* 0x000000ff0600720c */ /* 0x000fda0003f05270 */
[----:B------:R-:W-:Y:S05]  /*3670*/  @!P0 BRA `(.L_x_43) ;  /* 0x0000000000a88947 */ /* 0x000fea0003800000 */
[----:B------:R-:W0:Y:S01]  /*3680*/  LDC.64 R18, c[0x0][0x3b0] ;  /* 0x0000ec00ff127b82 */ /* 0x000e220000000a00 */
[----:B------:R-:W-:-:S04]  /*3690*/  IMAD R21, R17, UR5, R0 ;  /* 0x0000000511157c24 */ /* 0x000fc8000f8e0200 */
[----:B0-----:R-:W-:-:S06]  /*36a0*/  IMAD.WIDE.U32 R14, R21, 0x4, R18 ;  /* 0x00000004150e7825 */ /* 0x001fcc00078e0012 */
[----:B------:R-:W2:Y:S01]  /*36b0*/  LDG.E R15, desc[UR8][R14.64] ;  /* 0x000000080e0f7981 */ /* 0x000ea2000c1e1900 */
[----:B------:R-:W-:Y:S01]  /*36c0*/  MOV R20, 0x400 ;  /* 0x0000040000147802 */ /* 0x000fe20000000f00 */
[----:B------:R-:W-:Y:S01]  /*36d0*/  BSSY.RECONVERGENT B0, `(.L_x_104) ;  /* 0x000000b000007945 */ /* 0x000fe20003800200 */
[----:B------:R-:W-:Y:S01]  /*36e0*/  ISETP.NE.AND P1, PT, R6, 0x1, PT ;  /* 0x000000010600780c */ /* 0x000fe20003f25270 */
[----:B------:R-:W0:Y:S02]  /*36f0*/  S2R R23, SR_CgaCtaId ;  /* 0x0000000000177919 */ /* 0x000e240000008800 */
[----:B0-----:R-:W-:-:S04]  /*3700*/  LEA R20, R23, R20, 0x18 ;  /* 0x0000001417147211 */ /* 0x001fc800078ec0ff */
[----:B------:R-:W-:-:S05]  /*3710*/  LEA R17, R17, R20, 0x2 ;  /* 0x0000001411117211 */ /* 0x000fca00078e10ff */
[----:B------:R-:W2:Y:S02]  /*3720*/  LDS R20, [R17] ;  /* 0x0000000011147984 */ /* 0x000ea40000000800 */
[----:B--2---:R-:W-:-:S07]  /*3730*/  FMUL R23, R20, R15 ;  /* 0x0000000f14177220 */ /* 0x004fce0000400000 */
.L_x_105:
[----:B------:R-:W0:Y:S02]  /*3740*/  LDS R14, [R12] ;  /* 0x000000000c0e7984 */ /* 0x000e240000000800 */
[----:B0-----:R-:W-:-:S05]  /*3750*/  FADD R15, R23, R14 ;  /* 0x0000000e170f7221 */ /* 0x001fca0000000000 */
[----:B------:R-:W0:Y:S02]  /*3760*/  ATOMS.CAST.SPIN P0, [R12], R14, R15 ;  /* 0x0000000e0c00758d */ /* 0x000e24000180000f */
[----:B0-----:R-:W-:Y:S05]  /*3770*/  @!P0 BRA `(.L_x_105) ;  /* 0xfffffffc00f08947 */ /* 0x001fea000383ffff */
[----:B------:R-:W-:Y:S05]  /*3780*/  BSYNC.RECONVERGENT B0 ;  /* 0x0000000000007941 */ /* 0x000fea0003800200 */
.L_x_104:
[----:B------:R-:W-:Y:S05]  /*3790*/  @!P1 BRA `(.L_x_43) ;  /* 0x0000000000609947 */ /* 0x000fea0003800000 */
[----:B------:R-:W-:Y:S01]  /*37a0*/  IADD3 R21, PT, PT, R21, UR5, RZ ;  /* 0x0000000515157c10 */ /* 0x000fe2000fffe0ff */
[----:B------:R-:W0:Y:S04]  /*37b0*/  LDS R20, [R17+0x4] ;  /* 0x0000040011147984 */ /* 0x000e280000000800 */
[----:B------:R-:W-:-:S06]  /*37c0*/  IMAD.WIDE.U32 R14, R21, 0x4, R18 ;  /* 0x00000004150e7825 */ /* 0x000fcc00078e0012 */
[----:B------:R-:W0:Y:S01]  /*37d0*/  LDG.E R15, desc[UR8][R14.64] ;  /* 0x000000080e0f7981 */ /* 0x000e22000c1e1900 */
[----:B------:R-:W-:Y:S01]  /*37e0*/  BSSY.RECONVERGENT B0, `(.L_x_106) ;  /* 0x0000007000007945 */ /* 0x000fe20003800200 */
[----:B------:R-:W-:Y:S01]  /*37f0*/  ISETP.NE.AND P0, PT, R6, 0x2, PT ;  /* 0x000000020600780c */ /* 0x000fe20003f05270 */
[----:B0-----:R-:W-:-:S12]  /*3800*/  FMUL R23, R20, R15 ;  /* 0x0000000f14177220 */ /* 0x001fd80000400000 */
.L_x_107:
[----:B------:R-:W0:Y:S02]  /*3810*/  LDS R14, [R12] ;  /* 0x000000000c0e7984 */ /* 0x000e240000000800 */
[----:B0-----:R-:W-:-:S05]  /*3820*/  FADD R15, R23, R14 ;  /* 0x0000000e170f7221 */ /* 0x001fca0000000000 */
[----:B------:R-:W0:Y:S02]  /*3830*/  ATOMS.CAST.SPIN P1, [R12], R14, R15 ;  /* 0x0000000e0c00758d */ /* 0x000e24000182000f */
[----:B0-----:R-:W-:Y:S05]  /*3840*/  @!P1 BRA `(.L_x_107) ;  /* 0xfffffffc00f09947 */ /* 0x001fea000383ffff */
[----:B------:R-:W-:Y:S05]  /*3850*/  BSYNC.RECONVERGENT B0 ;  /* 0x0000000000007941 */ /* 0x000fea0003800200 */
.L_x_106:
[----:B------:R-:W-:Y:S05]  /*3860*/  @!P0 BRA `(.L_x_43) ;  /* 0x00000000002c8947 */ /* 0x000fea0003800000 */
[----:B------:R-:W-:Y:S01]  /*3870*/  IADD3 R15, PT, PT, R21, UR5, RZ ;  /* 0x00000005150f7c10 */ /* 0x000fe2000fffe0ff */
[----:B------:R-:W0:Y:S04]  /*3880*/  LDS R17, [R17+0x8] ;  /* 0x0000080011117984 */ /* 0x000e280000000800 */
[----:B------:R-:W-:-:S06]  /*3890*/  IMAD.WIDE.U32 R18, R15, 0x4, R18 ;  /* 0x000000040f127825 */ /* 0x000fcc00078e0012 */
[----:B------:R-:W0:Y:S01]  /*38a0*/  LDG.E R18, desc[UR8][R18.64] ;  /* 0x0000000812127981 */ /* 0x000e22000c1e1900 */
[----:B------:R-:W-:Y:S01]  /*38b0*/  BSSY.RECONVERGENT B0, `(.L_x_43) ;  /* 0x0000006000007945 */ /* 0x000fe20003800200 */
[----:B0-----:R-:W-:-:S07]  /*38c0*/  FMUL R21, R17, R18 ;  /* 0x0000001211157220 */ /* 0x001fce0000400000 */
.L_x_108:
[----:B------:R-:W0:Y:S02]  /*38d0*/  LDS R14, [R12] ;  /* 0x000000000c0e7984 */ /* 0x000e240000000800 */
[----:B0-----:R-:W-:-:S05]  /*38e0*/  FADD R15, R21, R14 ;  /* 0x0000000e150f7221 */ /* 0x001fca0000000000 */
[----:B------:R-:W0:Y:S02]  /*38f0*/  ATOMS.CAST.SPIN P0, [R12], R14, R15 ;  /* 0x0000000e0c00758d */ /* 0x000e24000180000f */
[----:B0-----:R-:W-:Y:S05]  /*3900*/  @!P0 BRA `(.L_x_108) ;  /* 0xfffffffc00f08947 */ /* 0x001fea000383ffff */
[----:B------:R-:W-:Y:S05]  /*3910*/  BSYNC.RECONVERGENT B0 ;  /* 0x0000000000007941 */ /* 0x000fea0003800200 */
.L_x_43:
[----:B------:R-:W-:Y:S01]  /*3920*/  BAR.SYNC.DEFER_BLOCKING 0x0 ;  /* 0x0000000000007b1d */ /* 0x000fe20000010000 */
[C---:B------:R-:W-:Y:S02]  /*3930*/  ISETP.GT.U32.AND P0, PT, R0.reuse, 0x7f, PT ;  /* 0x0000007f0000780c */ /* 0x040fe40003f04070 */
[----:B------:R-:W-:-:S05]  /*3940*/  ISETP.GT.U32.AND P1, PT, R0, 0x3f, PT ;  /* 0x0000003f0000780c */ /* 0x000fca0003f24070 */
[----:B------:R-:W1:Y:S01]  /*3950*/  S2UR UR5, SR_CgaCtaId ;  /* 0x00000000000579c3 */ /* 0x000e620000008800 */
[----:B------:R-:W-:Y:S01]  /*3960*/  UMOV UR4, 0x400 ;  /* 0x0000040000047882 */ /* 0x000fe20000000000 */
[----:B------:R-:W-:Y:S01]  /*3970*/  BSSY.RECONVERGENT B0, `(.L_x_109) ;  /* 0x000003c000007945 */ /* 0x000fe20003800200 */
[----:B0-----:R-:W-:Y:S04]  /*3980*/  LDS R14, [R12] ;  /* 0x000000000c0e7984 */ /* 0x001fe80000000800 */
[----:B------:R-:W0:Y:S01]  /*3990*/  @!P0 LDS R15, [R12+0x200] ;  /* 0x000200000c0f8984 */ /* 0x000e220000000800 */
[----:B-1----:R-:W-:Y:S01]  /*39a0*/  ULEA UR4, UR5, UR4, 0x18 ;  /* 0x0000000405047291 */ /* 0x002fe2000f8ec0ff */
[----:B0-----:R-:W-:-:S05]  /*39b0*/  @!P0 FMNMX R15, R14, R15, !PT ;  /* 0x0000000f0e0f8209 */ /* 0x001fca0007800000 */
[----:B------:R-:W-:Y:S01]  /*39c0*/  @!P0 STS [R12], R15 ;  /* 0x0000000f0c008388 */ /* 0x000fe20000000800 */
[----:B------:R-:W-:Y:S01]  /*39d0*/  BAR.SYNC.DEFER_BLOCKING 0x0 ;  /* 0x0000000000007b1d */ /* 0x000fe20000010000 */
[----:B------:R-:W-:-:S05]  /*39e0*/  ISETP.GT.U32.AND P0, PT, R0, 0x1f, PT ;  /* 0x0000001f0000780c */ /* 0x000fca0003f04070 */
[----:B------:R-:W-:Y:S04]  /*39f0*/  @!P1 LDS R17, [R12] ;  /* 0x000000000c119984 */ /* 0x000fe80000000800 */
[----:B------:R-:W0:Y:S02]  /*3a00*/  @!P1 LDS R18, [R12+0x100] ;  /* 0x000100000c129984 */ /* 0x000e240000000800 */
        /* <DEDUP_REMOVED lines=27> */
[----:B------:R-:W-:-:S05]  /*3bc0*/  ISETP.NE.AND P1, PT, R0, RZ, PT ;  /* 0x000000ff0000720c */ /* 0x000fca0003f25270 */
[----:B------:R-:W-:Y:S04]  /*3bd0*/  @!P0 LDS R15, [R12] ;  /* 0x000000000c0f8984 */ /* 0x000fe80000000800 */
[----:B------:R-:W0:Y:S02]  /*3be0*/  @!P0 LDS R18, [R12+0x8] ;  /* 0x000008000c128984 */ /* 0x000e240000000800 */
[----:B0-----:R-:W-:-:S05]  /*3bf0*/  @!P0 FMNMX R17, R15, R18, !PT ;  /* 0x000000120f118209 */ /* 0x001fca0007800000 */
[----:B------:R-:W-:Y:S01]  /*3c00*/  @!P0 STS [R12], R17 ;  /* 0x000000110c008388 */ /* 0x000fe20000000800 */
[----:B------:R-:W-:Y:S06]  /*3c10*/  BAR.SYNC.DEFER_BLOCKING 0x0 ;  /* 0x0000000000007b1d */ /* 0x000fec0000010000 */
[----:B------:R-:W-:Y:S04]  /*3c20*/  @!P1 LDS R15, [R12] ;  /* 0x000000000c0f9984 */ /* 0x000fe80000000800 */
[----:B------:R-:W0:Y:S02]  /*3c30*/  @!P1 LDS R18, [UR4+0x804] ;  /* 0x00080404ff129984 */ /* 0x000e240008000800 */
[----:B0-----:R-:W-:-:S05]  /*3c40*/  @!P1 FMNMX R19, R15, R18, !PT ;  /* 0x000000120f139209 */ /* 0x001fca0007800000 */
[----:B------:R-:W-:Y:S01]  /*3c50*/  @!P1 STS [R12], R19 ;  /* 0x000000130c009388 */ /* 0x000fe20000000800 */
[----:B------:R-:W-:Y:S06]  /*3c60*/  BAR.SYNC.DEFER_BLOCKING 0x0 ;  /* 0x0000000000007b1d */ /* 0x000fec0000010000 */
[----:B------:R-:W0:Y:S02]  /*3c70*/  LDS R15, [UR4+0x800] ;  /* 0x00080004ff0f7984 */ /* 0x000e240008000800 */
[----:B0-----:R-:W0:Y:S08]  /*3c80*/  MUFU.RCP R18, R15 ;  /* 0x0000000f00127308 */ /* 0x001e300000001000 */
[----:B------:R-:W1:Y:S01]  /*3c90*/  FCHK P0, R14, R15 ;  /* 0x0000000f0e007302 */ /* 0x000e620000000000 */
[----:B0-----:R-:W-:-:S04]  /*3ca0*/  FFMA R21, -R15, R18, 1 ;  /* 0x3f8000000f157423 */ /* 0x001fc80000000112 */
[----:B------:R-:W-:-:S04]  /*3cb0*/  FFMA R21, R18, R21, R18 ;  /* 0x0000001512157223 */ /* 0x000fc80000000012 */
[----:B------:R-:W-:-:S04]  /*3cc0*/  FFMA R18, R14, R21, RZ ;  /* 0x000000150e127223 */ /* 0x000fc800000000ff */
[----:B------:R-:W-:-:S04]  /*3cd0*/  FFMA R17, -R15, R18, R14 ;  /* 0x000000120f117223 */ /* 0x000fc8000000010e */
[----:B------:R-:W-:Y:S01]  /*3ce0*/  FFMA R17, R21, R17, R18 ;  /* 0x0000001115117223 */ /* 0x000fe20000000012 */
[----:B-1----:R-:W-:Y:S06]  /*3cf0*/  @!P0 BRA `(.L_x_110) ;  /* 0x00000000000c8947 */ /* 0x002fec0003800000 */
[----:B------:R-:W-:-:S07]  /*3d00*/  MOV R17, 0x3d20 ;  /* 0x00003d2000117802 */ /* 0x000fce0000000f00 */
[----:B------:R-:W-:Y:S05]  /*3d10*/  CALL.REL.NOINC `($__internal_0_$__cuda_sm3x_div_rn_noftz_f32_slowpath) ;  /* 0x0000000000287944 */ /* 0x000fea0003c00000 */
[----:B------:R-:W-:-:S07]  /*3d20*/  MOV R17, R18 ;  /* 0x0000001200117202 */ /* 0x000fce0000000f00 */
.L_x_110:
[----:B------:R-:W-:Y:S05]  /*3d30*/  BSYNC.RECONVERGENT B0 ;  /* 0x0000000000007941 */ /* 0x000fea0003800200 */
.L_x_109:
[----:B------:R-:W0:Y:S01]  /*3d40*/  LDC.64 R14, c[0x0][0x3c8] ;  /* 0x0000f200ff0e7b82 */ /* 0x000e220000000a00 */
[----:B------:R-:W1:Y:S01]  /*3d50*/  LDCU UR4, c[0x0][0x3d8] ;  /* 0x00007b00ff0477ac */ /* 0x000e620008000800 */
[----:B------:R-:W-:-:S04]  /*3d60*/  IADD3 R8, PT, PT, R8, 0x1, RZ ;  /* 0x0000000108087810 */ /* 0x000fc80007ffe0ff */
[----:B-1----:R-:W-:Y:S01]  /*3d70*/  ISETP.NE.AND P0, PT, R8, UR4, PT ;  /* 0x0000000408007c0c */ /* 0x002fe2000bf05270 */
[----:B0-----:R-:W-:-:S05]  /*3d80*/  IMAD.WIDE.U32 R14, R13, 0x4, R14 ;  /* 0x000000040d0e7825 */ /* 0x001fca00078e000e */
[----:B------:R0:W-:Y:S07]  /*3d90*/  STG.E desc[UR8][R14.64], R17 ;  /* 0x000000110e007986 */ /* 0x0001ee000c101908 */
[----:B------:R-:W-:Y:S05]  /*3da0*/  @P0 BRA `(.L_x_111) ;  /* 0xffffffc400280947 */ /* 0x000fea000383ffff */
[----:B------:R-:W-:Y:S05]  /*3db0*/  EXIT ;  /* 0x000000000000794d */ /* 0x000fea0003800000 */
        .weak           $__internal_0_$__cuda_sm3x_div_rn_noftz_f32_slowpath
        .type           $__internal_0_$__cuda_sm3x_div_rn_noftz_f32_slowpath,@function
        .size           $__internal_0_$__cuda_sm3x_div_rn_noftz_f32_slowpath,(.L_x_248 - $__internal_0_$__cuda_sm3x_div_rn_noftz_f32_slowpath)
$__internal_0_$__cuda_sm3x_div_rn_noftz_f32_slowpath:
[----:B------:R-:W-:Y:S01]  /*3dc0*/  SHF.R.U32.HI R18, RZ, 0x17, R15 ;  /* 0x00000017ff127819 */ /* 0x000fe2000001160f */
[----:B------:R-:W-:Y:S01]  /*3dd0*/  BSSY.RECONVERGENT B1, `(.L_x_112) ;  /* 0x0000065000017945 */ /* 0x000fe20003800200 */
[----:B------:R-:W-:Y:S02]  /*3de0*/  SHF.R.U32.HI R21, RZ, 0x17, R14 ;  /* 0x00000017ff157819 */ /* 0x000fe4000001160e */
[----:B------:R-:W-:Y:S02]  /*3df0*/  LOP3.LUT R18, R18, 0xff, RZ, 0xc0, !PT ;  /* 0x000000ff12127812 */ /* 0x000fe400078ec0ff */
[----:B------:R-:W-:Y:S02]  /*3e00*/  LOP3.LUT R21, R21, 0xff, RZ, 0xc0, !PT ;  /* 0x000000ff15157812 */ /* 0x000fe400078ec0ff */
[----:B------:R-:W-:Y:S02]  /*3e10*/  IADD3 R19, PT, PT, R18, -0x1, RZ ;  /* 0xffffffff12137810 */ /* 0x000fe40007ffe0ff */
[----:B------:R-:W-:-:S02]  /*3e20*/  IADD3 R22, PT, PT, R21, -0x1, RZ ;  /* 0xffffffff15167810 */ /* 0x000fc40007ffe0ff */
[----:B------:R-:W-:Y:S02]  /*3e30*/  ISETP.GT.U32.AND P0, PT, R19, 0xfd, PT ;  /* 0x000000fd1300780c */ /* 0x000fe40003f04070 */
[----:B------:R-:W-:Y:S02]  /*3e40*/  MOV R20, R14 ;  /* 0x0000000e00147202 */ /* 0x000fe40000000f00 */
[----:B------:R-:W-:Y:S02]  /*3e50*/  ISETP.GT.U32.OR P0, PT, R22, 0xfd, P0 ;  /* 0x000000fd1600780c */ /* 0x000fe40000704470 */
[----:B------:R-:W-:-:S11]  /*3e60*/  MOV R23, R15 ;  /* 0x0000000f00177202 */ /* 0x000fd60000000f00 */
[----:B------:R-:W-:Y:S01]  /*3e70*/  @!P0 MOV R19, RZ ;  /* 0x000000ff00138202 */ /* 0x000fe20000000f00 */
[----:B------:R-:W-:Y:S06]  /*3e80*/  @!P0 BRA `(.L_x_113) ;  /* 0x0000000000608947 */ /* 0x000fec0003800000 */
[----:B------:R-:W-:Y:S02]  /*3e90*/  FSETP.GTU.FTZ.AND P0, PT, |R14|, +INF , PT ;  /* 0x7f8000000e00780b */ /* 0x000fe40003f1c200 */
[----:B------:R-:W-:-:S04]  /*3ea0*/  FSETP.GTU.FTZ.AND P1, PT, |R15|, +INF , PT ;  /* 0x7f8000000f00780b */ /* 0x000fc80003f3c200 */
[----:B------:R-:W-:-:S13]  /*3eb0*/  PLOP3.LUT P0, PT, P0, P1, PT, 0xf8, 0x8f ;  /* 0x00000000008f781c */ /* 0x000fda0000703f70 */
[----:B------:R-:W-:Y:S05]  /*3ec0*/  @P0 BRA `(.L_x_114) ;  /* 0x0000000400500947 */ /* 0x000fea0003800000 */
[----:B------:R-:W-:-:S13]  /*3ed0*/  LOP3.LUT P0, RZ, R23, 0x7fffffff, R20, 0xc8, !PT ;  /* 0x7fffffff17ff7812 */ /* 0x000fda000780c814 */
[----:B------:R-:W-:Y:S05]  /*3ee0*/  @!P0 BRA `(.L_x_115) ;  /* 0x0000000400408947 */ /* 0x000fea0003800000 */
[C---:B------:R-:W-:Y:S02]  /*3ef0*/  FSETP.NEU.FTZ.AND P2, PT, |R14|.reuse, +INF , PT ;  /* 0x7f8000000e00780b */ /* 0x040fe40003f5d200 */
[----:B------:R-:W-:Y:S02]  /*3f00*/  FSETP.NEU.FTZ.AND P1, PT, |R15|, +INF , PT ;  /* 0x7f8000000f00780b */ /* 0x000fe40003f3d200 */
[----:B------:R-:W-:-:S11]  /*3f10*/  FSETP.NEU.FTZ.AND P0, PT, |R14|, +INF , PT ;  /* 0x7f8000000e00780b */ /* 0x000fd60003f1d200 */
[----:B------:R-:W-:Y:S05]  /*3f20*/  @!P1 BRA !P2, `(.L_x_115) ;  /* 0x0000000400309947 */ /* 0x000fea0005000000 */
[----:B------:R-:W-:-:S04]  /*3f30*/  LOP3.LUT P2, RZ, R20, 0x7fffffff, RZ, 0xc0, !PT ;  /* 0x7fffffff14ff7812 */ /* 0x000fc8000784c0ff */
[----:B------:R-:W-:-:S13]  /*3f40*/  PLOP3.LUT P1, PT, P1, P2, PT, 0x2f, 0xf2 ;  /* 0x0000000000f2781c */ /* 0x000fda0000f24577 */
[----:B------:R-:W-:Y:S05]  /*3f50*/  @P1 BRA `(.L_x_116) ;  /* 0x00000004001c1947 */ /* 0x000fea0003800000 */
[----:B------:R-:W-:-:S04]  /*3f60*/  LOP3.LUT P1, RZ, R23, 0x7fffffff, RZ, 0xc0, !PT ;  /* 0x7fffffff17ff7812 */ /* 0x000fc8000782c0ff */
[----:B------:R-:W-:-:S13]  /*3f70*/  PLOP3.LUT P0, PT, P0, P1, PT, 0x2f, 0xf2 ;  /* 0x0000000000f2781c */ /* 0x000fda0000702577 */
[----:B------:R-:W-:Y:S05]  /*3f80*/  @P0 BRA `(.L_x_117) ;  /* 0x0000000400040947 */ /* 0x000fea0003800000 */
[----:B------:R-:W-:Y:S02]  /*3f90*/  ISETP.GE.AND P0, PT, R22, RZ, PT ;  /* 0x000000ff1600720c */ /* 0x000fe40003f06270 */
[----:B------:R-:W-:-:S04]  /*3fa0*/  IADD3 R19, PT, PT, R18, -0x1, RZ ;  /* 0xffffffff12137810 */ /* 0x000fc80007ffe0ff */
[----:B------:R-:W-:-:S07]  /*3fb0*/  ISETP.GE.AND P1, PT, R19, RZ, PT ;  /* 0x000000ff1300720c */ /* 0x000fce0003f26270 */
[----:B------:R-:W-:Y:S01]  /*3fc0*/  @P0 MOV R19, RZ ;  /* 0x000000ff00130202 */ /* 0x000fe20000000f00 */
[----:B------:R-:W-:Y:S01]  /*3fd0*/  @!P0 FFMA R20, R14, 1.84467440737095516160e+19, RZ ;  /* 0x5f8000000e148823 */ /* 0x000fe200000000ff */
[----:B------:R-:W-:-:S04]  /*3fe0*/  @!P0 MOV R19, 0xffffffc0 ;  /* 0xffffffc000138802 */ /* 0x000fc80000000f00 */
[----:B------:R-:W-:Y:S01]  /*3ff0*/  @!P1 FFMA R23, R15, 1.84467440737095516160e+19, RZ ;  /* 0x5f8000000f179823 */ /* 0x000fe200000000ff */
[----:B------:R-:W-:-:S07]  /*4000*/  @!P1 IADD3 R19, PT, PT, R19, 0x40, RZ ;  /* 0x0000004013139810 */ /* 0x000fce0007ffe0ff */
.L_x_113:
[----:B------:R-:W-:Y:S01]  /*4010*/  LEA R14, R18, 0xc0800000, 0x17 ;  /* 0xc0800000120e7811 */ /* 0x000fe200078eb8ff */
[----:B------:R-:W-:Y:S03]  /*4020*/  BSSY.RECONVERGENT B2, `(.L_x_118) ;  /* 0x0000036000027945 */ /* 0x000fe60003800200 */
[----:B------:R-:W-:Y:S02]  /*4030*/  IADD3 R22, PT, PT, -R14, R23, RZ ;  /* 0x000000170e167210 */ /* 0x000fe40007ffe1ff */
[----:B------:R-:W-:Y:S02]  /*4040*/  IADD3 R23, PT, PT, R21, -0x7f, RZ ;  /* 0xffffff8115177810 */ /* 0x000fe40007ffe0ff */
[----:B------:R0:W1:Y:S01]  /*4050*/  MUFU.RCP R15, R22 ;  /* 0x00000016000f7308 */ /* 0x0000620000001000 */
[----:B------:R-:W-:Y:S02]  /*4060*/  FADD.FTZ R25, -R22, -RZ ;  /* 0x800000ff16197221 */ /* 0x000fe40000010100 */
[C---:B------:R-:W-:Y:S01]  /*4070*/  IMAD R14, R23.reuse, -0x800000, R20 ;  /* 0xff800000170e7824 */ /* 0x040fe200078e0214 */
[----:B0-----:R-:W-:-:S04]  /*4080*/  IADD3 R22, PT, PT, R23, 0x7f, -R18 ;  /* 0x0000007f17167810 */ /* 0x001fc80007ffe812 */
[----:B------:R-:W-:Y:S01]  /*4090*/  IADD3 R19, PT, PT, R22, R19, RZ ;  /* 0x0000001316137210 */ /* 0x000fe20007ffe0ff */
[----:B-1----:R-:W-:-:S04]  /*40a0*/  FFMA R24, R15, R25, 1 ;  /* 0x3f8000000f187423 */ /* 0x002fc80000000019 */
[----:B------:R-:W-:-:S04]  /*40b0*/  FFMA R15, R15, R24, R15 ;  /* 0x000000180f0f7223 */ /* 0x000fc8000000000f */
[----:B------:R-:W-:-:S04]  /*40c0*/  FFMA R20, R14, R15, RZ ;  /* 0x0000000f0e147223 */ /* 0x000fc800000000ff */
[----:B------:R-:W-:-:S04]  /*40d0*/  FFMA R21, R25, R20, R14 ;  /* 0x0000001419157223 */ /* 0x000fc8000000000e */
[----:B------:R-:W-:-:S04]  /*40e0*/  FFMA R20, R15, R21, R20 ;  /* 0x000000150f147223 */ /* 0x000fc80000000014 */
[----:B------:R-:W-:-:S04]  /*40f0*/  FFMA R21, R25, R20, R14 ;  /* 0x0000001419157223 */ /* 0x000fc8000000000e */
[----:B------:R-:W-:-:S05]  /*4100*/  FFMA R14, R15, R21, R20 ;  /* 0x000000150f0e7223 */ /* 0x000fca0000000014 */
[----:B------:R-:W-:-:S04]  /*4110*/  SHF.R.U32.HI R18, RZ, 0x17, R14 ;  /* 0x00000017ff127819 */ /* 0x000fc8000001160e */
[----:B------:R-:W-:-:S04]  /*4120*/  LOP3.LUT R18, R18, 0xff, RZ, 0xc0, !PT ;  /* 0x000000ff12127812 */ /* 0x000fc800078ec0ff */
[----:B------:R-:W-:-:S04]  /*4130*/  IADD3 R22, PT, PT, R18, R19, RZ ;  /* 0x0000001312167210 */ /* 0x000fc80007ffe0ff */
[----:B------:R-:W-:-:S04]  /*4140*/  IADD3 R18, PT, PT, R22, -0x1, RZ ;  /* 0xffffffff16127810 */ /* 0x000fc80007ffe0ff */
[----:B------:R-:W-:-:S13]  /*4150*/  ISETP.GE.U32.AND P0, PT, R18, 0xfe, PT ;  /* 0x000000fe1200780c */ /* 0x000fda0003f06070 */
[----:B------:R-:W-:Y:S05]  /*4160*/  @!P0 BRA `(.L_x_119) ;  /* 0x0000000000808947 */ /* 0x000fea0003800000 */
[----:B------:R-:W-:-:S13]  /*4170*/  ISETP.GT.AND P0, PT, R22, 0xfe, PT ;  /* 0x000000fe1600780c */ /* 0x000fda0003f04270 */
[----:B------:R-:W-:Y:S05]  /*4180*/  @P0 BRA `(.L_x_120) ;  /* 0x00000000006c0947 */ /* 0x000fea0003800000 */
[----:B------:R-:W-:-:S13]  /*4190*/  ISETP.GE.AND P0, PT, R22, 0x1, PT ;  /* 0x000000011600780c */ /* 0x000fda0003f06270 */
[----:B------:R-:W-:Y:S05]  /*41a0*/  @P0 BRA `(.L_x_121) ;  /* 0x0000000000740947 */ /* 0x000fea0003800000 */
[----:B------:R-:W-:Y:S02]  /*41b0*/  ISETP.GE.AND P0, PT, R22, -0x18, PT ;  /* 0xffffffe81600780c */ /* 0x000fe40003f06270 */
[----:B------:R-:W-:-:S11]  /*41c0*/  LOP3.LUT R14, R14, 0x80000000, RZ, 0xc0, !PT ;  /* 0x800000000e0e7812 */ /* 0x000fd600078ec0ff */
[----:B------:R-:W-:Y:S05]  /*41d0*/  @!P0 BRA `(.L_x_121) ;  /* 0x0000000000688947 */ /* 0x000fea0003800000 */
[CCC-:B------:R-:W-:Y:S01]  /*41e0*/  FFMA.RZ R18, R15.reuse, R21.reuse, R20.reuse ;  /* 0x000000150f127223 */ /* 0x1c0fe2000000c014 */
[C---:B------:R-:W-:Y:S02]  /*41f0*/  ISETP.NE.AND P2, PT, R22.reuse, RZ, PT ;  /* 0x000000ff1600720c */ /* 0x040fe40003f45270 */
[----:B------:R-:W-:Y:S02]  /*4200*/  ISETP.NE.AND P1, PT, R22, RZ, PT ;  /* 0x000000ff1600720c */ /* 0x000fe40003f25270 */
[----:B------:R-:W-:Y:S01]  /*4210*/  LOP3.LUT R19, R18, 0x7fffff, RZ, 0xc0, !PT ;  /* 0x007fffff12137812 */ /* 0x000fe200078ec0ff */
[CCC-:B------:R-:W-:Y:S01]  /*4220*/  FFMA.RP R18, R15.reuse, R21.reuse, R20.reuse ;  /* 0x000000150f127223 */ /* 0x1c0fe20000008014 */
[----:B------:R-:W-:Y:S01]  /*4230*/  FFMA.RM R15, R15, R21, R20 ;  /* 0x000000150f0f7223 */ /* 0x000fe20000004014 */
[----:B------:R-:W-:Y:S02]  /*4240*/  IADD3 R20, PT, PT, R22, 0x20, RZ ;  /* 0x0000002016147810 */ /* 0x000fe40007ffe0ff */
[----:B------:R-:W-:-:S02]  /*4250*/  LOP3.LUT R19, R19, 0x800000, RZ, 0xfc, !PT ;  /* 0x0080000013137812 */ /* 0x000fc400078efcff */
[----:B------:R-:W-:Y:S02]  /*4260*/  IADD3 R21, PT, PT, -R22, RZ, RZ ;  /* 0x000000ff16157210 */ /* 0x000fe40007ffe1ff */
[----:B------:R-:W-:Y:S02]  /*4270*/  SHF.L.U32 R20, R19, R20, RZ ;  /* 0x0000001413147219 */ /* 0x000fe400000006ff */
[----:B------:R-:W-:Y:S02]  /*4280*/  FSETP.NEU.FTZ.AND P0, PT, R18, R15, PT ;  /* 0x0000000f1200720b */ /* 0x000fe40003f1d000 */
[----:B------:R-:W-:Y:S02]  /*4290*/  SEL R18, R21, RZ, P2 ;  /* 0x000000ff15127207 */ /* 0x000fe40001000000 */
[----:B------:R-:W-:Y:S02]  /*42a0*/  ISETP.NE.AND P1, PT, R20, RZ, P1 ;  /* 0x000000ff1400720c */ /* 0x000fe40000f25270 */
[----:B------:R-:W-:-:S02]  /*42b0*/  SHF.R.U32.HI R18, RZ, R18, R19 ;  /* 0x00000012ff127219 */ /* 0x000fc40000011613 */
[----:B------:R-:W-:Y:S02]  /*42c0*/  PLOP3.LUT P0, PT, P0, P1, PT, 0xf8, 0x8f ;  /* 0x00000000008f781c */ /* 0x000fe40000703f70 */
[----:B------:R-:W-:Y:S02]  /*42d0*/  SHF.R.U32.HI R20, RZ, 0x1, R18 ;  /* 0x00000001ff147819 */ /* 0x000fe40000011612 */
[----:B------:R-:W-:-:S04]  /*42e0*/  SEL R15, RZ, 0x1, !P0 ;  /* 0x00000001ff0f7807 */ /* 0x000fc80004000000 */
[----:B------:R-:W-:-:S04]  /*42f0*/  LOP3.LUT R15, R15, 0x1, R20, 0xf8, !PT ;  /* 0x000000010f0f7812 */ /* 0x000fc800078ef814 */
[----:B------:R-:W-:-:S04]  /*4300*/  LOP3.LUT R15, R15, R18, RZ, 0xc0, !PT ;  /* 0x000000120f0f7212 */ /* 0x000fc800078ec0ff */
[----:B------:R-:W-:-:S04]  /*4310*/  IADD3 R15, PT, PT, R20, R15, RZ ;  /* 0x0000000f140f7210 */ /* 0x000fc80007ffe0ff */
[----:B------:R-:W-:Y:S01]  /*4320*/  LOP3.LUT R14, R15, R14, RZ, 0xfc, !PT ;  /* 0x0000000e0f0e7212 */ /* 0x000fe200078efcff */
[----:B------:R-:W-:Y:S06]  /*4330*/  BRA `(.L_x_121) ;  /* 0x0000000000107947 */ /* 0x000fec0003800000 */
.L_x_120:
[----:B------:R-:W-:-:S04]  /*4340*/  LOP3.LUT R14, R14, 0x80000000, RZ, 0xc0, !PT ;  /* 0x800000000e0e7812 */ /* 0x000fc800078ec0ff */
[----:B------:R-:W-:Y:S01]  /*4350*/  LOP3.LUT R14, R14, 0x7f800000, RZ, 0xfc, !PT ;  /* 0x7f8000000e0e7812 */ /* 0x000fe200078efcff */
[----:B------:R-:W-:Y:S06]  /*4360*/  BRA `(.L_x_121) ;  /* 0x0000000000047947 */ /* 0x000fec0003800000 */
.L_x_119:
[----:B------:R-:W-:-:S07]  /*4370*/  LEA R14, R19, R14, 0x17 ;  /* 0x0000000e130e7211 */ /* 0x000fce00078eb8ff */
.L_x_121:
[----:B------:R-:W-:Y:S05]  /*4380*/  BSYNC.RECONVERGENT B2 ;  /* 0x0000000000027941 */ /* 0x000fea0003800200 */
.L_x_118:
[----:B------:R-:W-:Y:S05]  /*4390*/  BRA `(.L_x_122) ;  /* 0x0000000000207947 */ /* 0x000fea0003800000 */
.L_x_117:
[----:B------:R-:W-:-:S04]  /*43a0*/  LOP3.LUT R14, R23, 0x80000000, R20, 0x48, !PT ;  /* 0x80000000170e7812 */ /* 0x000fc800078e4814 */
[----:B------:R-:W-:Y:S01]  /*43b0*/  LOP3.LUT R14, R14, 0x7f800000, RZ, 0xfc, !PT ;  /* 0x7f8000000e0e7812 */ /* 0x000fe200078efcff */
[----:B------:R-:W-:Y:S06]  /*43c0*/  BRA `(.L_x_122) ;  /* 0x0000000000147947 */ /* 0x000fec0003800000 */
.L_x_116:
[----:B------:R-:W-:Y:S01]  /*43d0*/  LOP3.LUT R14, R23, 0x80000000, R20, 0x48, !PT ;  /* 0x80000000170e7812 */ /* 0x000fe200078e4814 */
[----:B------:R-:W-:Y:S06]  /*43e0*/  BRA `(.L_x_122) ;  /* 0x00000000000c7947 */ /* 0x000fec0003800000 */
.L_x_115:
[----:B------:R-:W0:Y:S01]  /*43f0*/  MUFU.RSQ R14, -QNAN ;  /* 0xffc00000000e7908 */ /* 0x000e220000001400 */
[----:B------:R-:W-:Y:S05]  /*4400*/  BRA `(.L_x_122) ;  /* 0x0000000000047947 */ /* 0x000fea0003800000 */
.L_x_114:
[----:B------:R-:W-:-:S07]  /*4410*/  FADD.FTZ R14, R14, R15 ;  /* 0x0000000f0e0e7221 */ /* 0x000fce0000010000 */
.L_x_122:
[----:B------:R-:W-:Y:S05]  /*4420*/  BSYNC.RECONVERGENT B1 ;  /* 0x0000000000017941 */ /* 0x000fea0003800200 */
.L_x_112:
[----:B------:R-:W-:Y:S01]  /*4430*/  HFMA2 R15, -RZ, RZ, 0, 0 ;  /* 0x00000000ff0f7431 */ /* 0x000fe200000001ff */
[----:B0-----:R-:W-:Y:S02]  /*4440*/  MOV R18, R14 ;  /* 0x0000000e00127202 */ /* 0x001fe40000000f00 */
[----:B------:R-:W-:-:S04]  /*4450*/  MOV R14, R17 ;  /* 0x00000011000e7202 */ /* 0x000fc80000000f00 */
[----:B------:R-:W-:Y:S05]  /*4460*/  RET.REL.NODEC R14 `(_Z28persistent_splitK_tbc_kernelPKfS0_S0_fS0_PfS0_S0_S1_S1_iiii) ;  /* 0xffffffb80ee47950 */ /* 0x000fea0003c3ffff */
.L_x_123:
[----:B------:R-:W-:-:S00]  /*4470*/  BRA `(.L_x_123) ;  /* 0xfffffffc00fc7947 */ /* 0x000fc0000383ffff */
[----:B------:R-:W-:-:S00]  /*4480*/  NOP ;  /* 0x0000000000007918 */ /* 0x000fc00000000000 */
[----:B------:R-:W-:-:S00]  /*4490*/  NOP ;  /* 0x0000000000007918 */ /* 0x000fc00000000000 */
[----:B------:R-:W-:-:S00]  /*44a0*/  NOP ;  /* 0x0000000000007918 */ /* 0x000fc00000000000 */
[----:B------:R-:W-:-:S00]  /*44b0*/  NOP ;  /* 0x0000000000007918 */ /* 0x000fc00000000000 */
[----:B------:R-:W-:-:S00]  /*44c0*/  NOP ;  /* 0x0000000000007918 */ /* 0x000fc00000000000 */
[----:B------:R-:W-:-:S00]  /*44d0*/  NOP ;  /* 0x0000000000007918 */ /* 0x000fc00000000000 */
[----:B------:R-:W-:-:S00]  /*44e0*/  NOP ;  /* 0x0000000000007918 */ /* 0x000fc00000000000 */
[----:B------:R-:W-:-:S00]  /*44f0*/  NOP ;  /* 0x0000000000007918 */ /* 0x000fc00000000000 */
.L_x_248:


//--------------------- .text._Z24persistent_splitK_kernelPKfS0_S0_fS0_PfS0_S0_S1_S1_iiii --------------------------
	.section	.text._Z24persistent_splitK_kernelPKfS0_S0_fS0_PfS0_S0_S1_S1_iiii,"ax",@progbits
	.align	128
        .global         _Z24persistent_splitK_kernelPKfS0_S0_fS0_PfS0_S0_S1_S1_iiii
        .type           _Z24persistent_splitK_kernelPKfS0_S0_fS0_PfS0_S0_S1_S1_iiii,@function
        .size           _Z24persistent_splitK_kernelPKfS0_S0_fS0_PfS0_S0_S1_S1_iiii,(.L_x_249 - _Z24persistent_splitK_kernelPKfS0_S0_fS0_PfS0_S0_S1_S1_iiii)
        .other          _Z24persistent_splitK_kernelPKfS0_S0_fS0_PfS0_S0_S1_S1_iiii,@"STO_CUDA_ENTRY STV_DEFAULT"
_Z24persistent_splitK_kernelPKfS0_S0_fS0_PfS0_S0_S1_S1_iiii:
.text._Z24persistent_splitK_kernelPKfS0_S0_fS0_PfS0_S0_S1_S1_iiii:
        /* <DEDUP_REMOVED lines=37> */
.L_x_235:
        /* <DEDUP_REMOVED lines=13> */
.L_x_133:
[----:B------:R-:W0:Y:S01]  /*0320*/  LDC R26, c[0x0][0x3d4] ;  /* 0x0000f500ff1a7b82 */ /* 0x000e220000000800 */
[----:B------:R-:W-:Y:S01]  /*0330*/  HFMA2 R24, -RZ, RZ, 0, 0 ;  /* 0x00000000ff187431 */ /* 0x000fe200000001ff */
[----:B------:R-:W-:Y:S02]  /*0340*/  MOV R17, RZ ;  /* 0x000000ff00117202 */ /* 0x000fe40000000f00 */
[----:B0-----:R-:W-:-:S13]  /*0350*/  ISETP.GE.U32.AND P0, PT, R26, 0x8, PT ;  /* 0x000000081a00780c */ /* 0x001fda0003f06070 */
[----:B------:R-:W-:Y:S05]  /*0360*/  @!P0 BRA `(.L_x_126) ;  /* 0x0000000000ec8947 */ /* 0x000fea0003800000 */
[----:B------:R-:W-:Y:S02]  /*0370*/  MOV R24, RZ ;  /* 0x000000ff00187202 */ /* 0x000fe40000000f00 */
[----:B------:R-:W-:-:S07]  /*0380*/  MOV R17, RZ ;  /* 0x000000ff00117202 */ /* 0x000fce0000000f00 */
.L_x_127:
        /* <DEDUP_REMOVED lines=57> */
.L_x_126:
        /* <DEDUP_REMOVED lines=36> */
.L_x_129:
        /* <DEDUP_REMOVED lines=32> */
.L_x_128:
        /* <DEDUP_REMOVED lines=17> */
.L_x_131:
[----:B------:R-:W0:Y:S02]  /*0c70*/  LDS R14, [R16] ;  /* 0x00000000100e7984 */ /* 0x000e240000000800 */
[----:B0-----:R-:W-:-:S05]  /*0c80*/  FADD R15, R17, R14 ;  /* 0x0000000e110f7221 */ /* 0x001fca0000000000 */
[----:B------:R-:W0:Y:S02]  /*0c90*/  ATOMS.CAST.SPIN P0, [R16], R14, R15 ;  /* 0x0000000e1000758d */ /* 0x000e24000180000f */
[----:B0-----:R-:W-:Y:S05]  /*0ca0*/  @!P0 BRA `(.L_x_131) ;  /* 0xfffffffc00f08947 */ /* 0x001fea000383ffff */
[----:B------:R-:W-:Y:S05]  /*0cb0*/  BSYNC.RECONVERGENT B1 ;  /* 0x0000000000017941 */ /* 0x000fea0003800200 */
.L_x_130:
[----:B------:R-:W0:Y:S01]  /*0cc0*/  LDCU UR5, c[0x0][0x3d0] ;  /* 0x00007a00ff0577ac */ /* 0x000e220008000800 */
[----:B------:R-:W-:-:S04]  /*0cd0*/  UIADD3 UR4, UPT, UPT, UR4, 0x1, URZ ;  /* 0x0000000104047890 */ /* 0x000fc8000fffe0ff */
[----:B0-----:R-:W-:-:S09]  /*0ce0*/  UISETP.NE.AND UP1, UPT, UR4, UR5, UPT ;  /* 0x000000050400728c */ /* 0x001fd2000bf25270 */
[----:B------:R-:W-:Y:S05]  /*0cf0*/  BRA.U !UP1, `(.L_x_132) ;  /* 0x0000001109407547 */ /* 0x000fea000b800000 */
[----:B------:R-:W-:Y:S05]  /*0d00*/  BRA `(.L_x_133) ;  /* 0xfffffff400847947 */ /* 0x000fea000383ffff */
.L_x_125:
        /* <DEDUP_REMOVED lines=19> */
.L_x_151:
        /* <DEDUP_REMOVED lines=8> */
.L_x_136:
[----:B------:R-:W0:Y:S02]  /*0ec0*/  LDS R14, [R16] ;  /* 0x00000000100e7984 */ /* 0x000e240000000800 */
[----:B0-----:R-:W-:-:S05]  /*0ed0*/  FADD R15, R13, R14 ;  /* 0x0000000e0d0f7221 */ /* 0x001fca0000000000 */
[----:B------:R-:W0:Y:S02]  /*0ee0*/  ATOMS.CAST.SPIN P0, [R16], R14, R15 ;  /* 0x0000000e1000758d */ /* 0x000e24000180000f */
[----:B0-----:R-:W-:Y:S05]  /*0ef0*/  @!P0 BRA `(.L_x_136) ;  /* 0xfffffffc00f08947 */ /* 0x001fea000383ffff */
[----:B------:R-:W-:Y:S05]  /*0f00*/  BSYNC.RECONVERGENT B1 ;  /* 0x0000000000017941 */ /* 0x000fea0003800200 */
.L_x_135:
[----:B------:R-:W2:Y:S04]  /*0f10*/  LDG.E R13, desc[UR8][R18.64+-0xc] ;  /* 0xfffff408120d7981 */ /* 0x000ea8000c1e1900 */
[----:B------:R-:W2:Y:S01]  /*0f20*/  LDG.E R14, desc[UR8][R20.64+-0xc] ;  /* 0xfffff408140e7981 */ /* 0x000ea2000c1e1900 */
[----:B------:R-:W-:Y:S03]  /*0f30*/  BSSY.RECONVERGENT B1, `(.L_x_137) ;  /* 0x0000009000017945 */ /* 0x000fe60003800200 */
[----:B------:R-:W0:Y:S01]  /*0f40*/  LDS R22, [UR4+-0xc] ;  /* 0xfffff404ff167984 */ /* 0x000e220008000800 */
[----:B--2---:R-:W-:-:S04]  /*0f50*/  FFMA R13, R14, UR10, R13 ;  /* 0x0000000a0e0d7c23 */ /* 0x004fc8000800000d */
[----:B------:R-:W-:-:S04]  /*0f60*/  FADD R13, RZ, R13 ;  /* 0x0000000dff0d7221 */ /* 0x000fc80000000000 */
[----:B0-----:R-:W-:-:S07]  /*0f70*/  FMUL R13, R13, R22 ;  /* 0x000000160d0d7220 */ /* 0x001fce0000400000 */
.L_x_138:
[----:B------:R-:W0:Y:S02]  /*0f80*/  LDS R14, [R16] ;  /* 0x00000000100e7984 */ /* 0x000e240000000800 */
[----:B0-----:R-:W-:-:S05]  /*0f90*/  FADD R15, R13, R14 ;  /* 0x0000000e0d0f7221 */ /* 0x001fca0000000000 */
[----:B------:R-:W0:Y:S02]  /*0fa0*/  ATOMS.CAST.SPIN P0, [R16], R14, R15 ;  /* 0x0000000e1000758d */ /* 0x000e24000180000f */
[----:B0-----:R-:W-:Y:S05]  /*0fb0*/  @!P0 BRA `(.L_x_138) ;  /* 0xfffffffc00f08947 */ /* 0x001fea000383ffff */
[----:B------:R-:W-:Y:S05]  /*0fc0*/  BSYNC.RECONVERGENT B1 ;  /* 0x0000000000017941 */ /* 0x000fea0003800200 */
.L_x_137:
[----:B------:R-:W2:Y:S04]  /*0fd0*/  LDG.E R13, desc[UR8][R18.64+-0x8] ;  /* 0xfffff808120d7981 */ /* 0x000ea8000c1e1900 */
[----:B------:R-:W2:Y:S01]  /*0fe0*/  LDG.E R14, desc[UR8][R20.64+-0x8] ;  /* 0xfffff808140e7981 */ /* 0x000ea2000c1e1900 */
[----:B------:R-:W-:Y:S03]  /*0ff0*/  BSSY.RECONVERGENT B1, `(.L_x_139) ;  /* 0x0000009000017945 */ /* 0x000fe60003800200 */
[----:B------:R-:W0:Y:S01]  /*1000*/  LDS R22, [UR4+-0x8] ;  /* 0xfffff804ff167984 */ /* 0x000e220008000800 */
[----:B--2---:R-:W-:-:S04]  /*1010*/  FFMA R13, R14, UR10, R13 ;  /* 0x0000000a0e0d7c23 */ /* 0x004fc8000800000d */
[----:B------:R-:W-:-:S04]  /*1020*/  FADD R13, RZ, R13 ;  /* 0x0000000dff0d7221 */ /* 0x000fc80000000000 */
[----:B0-----:R-:W-:-:S07]  /*1030*/  FMUL R13, R13, R22 ;  /* 0x000000160d0d7220 */ /* 0x001fce0000400000 */
.L_x_140:
[----:B------:R-:W0:Y:S02]  /*1040*/  LDS R14, [R16] ;  /* 0x00000000100e7984 */ /* 0x000e240000000800 */
[----:B0-----:R-:W-:-:S05]  /*1050*/  FADD R15, R13, R14 ;  /* 0x0000000e0d0f7221 */ /* 0x001fca0000000000 */
[----:B------:R-:W0:Y:S02]  /*1060*/  ATOMS.CAST.SPIN P0, [R16], R14, R15 ;  /* 0x0000000e1000758d */ /* 0x000e24000180000f */
[----:B0-----:R-:W-:Y:S05]  /*1070*/  @!P0 BRA `(.L_x_140) ;  /* 0xfffffffc00f08947 */ /* 0x001fea000383ffff */
[----:B------:R-:W-:Y:S05]  /*1080*/  BSYNC.RECONVERGENT B1 ;  /* 0x0000000000017941 */ /* 0x000fea0003800200 */
.L_x_139:
[----:B------:R-:W2:Y:S04]  /*1090*/  LDG.E R13, desc[UR8][R18.64+-0x4] ;  /* 0xfffffc08120d7981 */ /* 0x000ea8000c1e1900 */
[----:B------:R-:W2:Y:S01]  /*10a0*/  LDG.E R14, desc[UR8][R20.64+-0x4] ;  /* 0xfffffc08140e7981 */ /* 0x000ea2000c1e1900 */
[----:B------:R-:W-:Y:S03]  /*10b0*/  BSSY.RECONVERGENT B1, `(.L_x_141) ;  /* 0x0000009000017945 */ /* 0x000fe60003800200 */
[----:B------:R-:W0:Y:S01]  /*10c0*/  LDS R22, [UR4+-0x4] ;  /* 0xfffffc04ff167984 */ /* 0x000e220008000800 */
[----:B--2---:R-:W-:-:S04]  /*10d0*/  FFMA R13, R14, UR10, R13 ;  /* 0x0000000a0e0d7c23 */ /* 0x004fc8000800000d */
[----:B------:R-:W-:-:S04]  /*10e0*/  FADD R13, RZ, R13 ;  /* 0x0000000dff0d7221 */ /* 0x000fc80000000000 */
[----:B0-----:R-:W-:-:S07]  /*10f0*/  FMUL R13, R13, R22 ;  /* 0x000000160d0d7220 */ /* 0x001fce0000400000 */
.L_x_142:
[----:B------:R-:W0:Y:S02]  /*1100*/  LDS R14, [R16] ;  /* 0x00000000100e7984 */ /* 0x000e240000000800 */
[----:B0-----:R-:W-:-:S05]  /*1110*/  FADD R15, R13, R14 ;  /* 0x0000000e0d0f7221 */ /* 0x001fca0000000000 */
[----:B------:R-:W0:Y:S02]  /*1120*/  ATOMS.CAST.SPIN P0, [R16], R14, R15 ;  /* 0x0000000e1000758d */ /* 0x000e24000180000f */
[----:B0-----:R-:W-:Y:S05]  /*1130*/  @!P0 BRA `(.L_x_142) ;  /* 0xfffffffc00f08947 */ /* 0x001fea000383ffff */
[----:B------:R-:W-:Y:S05]  /*1140*/  BSYNC.RECONVERGENT B1 ;  /* 0x0000000000017941 */ /* 0x000fea0003800200 */
.L_x_141:
[----:B------:R-:W2:Y:S04]  /*1150*/  LDG.E R13, desc[UR8][R18.64] ;  /* 0x00000008120d7981 */ /* 0x000ea8000c1e1900 */
[----:B------:R-:W2:Y:S01]  /*1160*/  LDG.E R14, desc[UR8][R20.64] ;  /* 0x00000008140e7981 */ /* 0x000ea2000c1e1900 */
[----:B------:R-:W-:Y:S03]  /*1170*/  BSSY.RECONVERGENT B1, `(.L_x_143) ;  /* 0x0000009000017945 */ /* 0x000fe60003800200 */
[----:B------:R-:W0:Y:S01]  /*1180*/  LDS R22, [UR4] ;  /* 0x00000004ff167984 */ /* 0x000e220008000800 */
[----:B--2---:R-:W-:-:S04]  /*1190*/  FFMA R13, R14, UR10, R13 ;  /* 0x0000000a0e0d7c23 */ /* 0x004fc8000800000d */
[----:B------:R-:W-:-:S04]  /*11a0*/  FADD R13, RZ, R13 ;  /* 0x0000000dff0d7221 */ /* 0x000fc80000000000 */
[----:B0-----:R-:W-:-:S07]  /*11b0*/  FMUL R13, R13, R22 ;  /* 0x000000160d0d7220 */ /* 0x001fce0000400000 */
.L_x_144:
[----:B------:R-:W0:Y:S02]  /*11c0*/  LDS R14, [R16] ;  /* 0x00000000100e7984 */ /* 0x000e240000000800 */
[----:B0-----:R-:W-:-:S05]  /*11d0*/  FADD R15, R13, R14 ;  /* 0x0000000e0d0f7221 */ /* 0x001fca0000000000 */
[----:B------:R-:W0:Y:S02]  /*11e0*/  ATOMS.CAST.SPIN P0, [R16], R14, R15 ;  /* 0x0000000e1000758d */ /* 0x000e24000180000f */
[----:B0-----:R-:W-:Y:S05]  /*11f0*/  @!P0 BRA `(.L_x_144) ;  /* 0xfffffffc00f08947 */ /* 0x001fea000383ffff */
[----:B------:R-:W-:Y:S05]  /*1200*/  BSYNC.RECONVERGENT B1 ;  /* 0x0000000000017941 */ /* 0x000fea0003800200 */
.L_x_143:
[----:B------:R-:W2:Y:S04]  /*1210*/  LDG.E R13, desc[UR8][R18.64+0x4] ;  /* 0x00000408120d7981 */ /* 0x000ea8000c1e1900 */
[----:B------:R-:W2:Y:S01]  /*1220*/  LDG.E R14, desc[UR8][R20.64+0x4] ;  /* 0x00000408140e7981 */ /* 0x000ea2000c1e1900 */
[----:B------:R-:W-:Y:S03]  /*1230*/  BSSY.RECONVERGENT B1, `(.L_x_145) ;  /* 0x0000009000017945 */ /* 0x000fe60003800200 */
[----:B------:R-:W0:Y:S01]  /*1240*/  LDS R22, [UR4+0x4] ;  /* 0x00000404ff167984 */ /* 0x000e220008000800 */
[----:B--2---:R-:W-:-:S04]  /*1250*/  FFMA R13, R14, UR10, R13 ;  /* 0x0000000a0e0d7c23 */ /* 0x004fc8000800000d */
[----:B------:R-:W-:-:S04]  /*1260*/  FADD R13, RZ, R13 ;  /* 0x0000000dff0d7221 */ /* 0x000fc80000000000 */
[----:B0-----:R-:W-:-:S07]  /*1270*/  FMUL R13, R13, R22 ;  /* 0x000000160d0d7220 */ /* 0x001fce0000400000 */
.L_x_146:
[----:B------:R-:W0:Y:S02]  /*1280*/  LDS R14, [R16] ;  /* 0x00000000100e7984 */ /* 0x000e240000000800 */
[----:B0-----:R-:W-:-:S05]  /*1290*/  FADD R15, R13, R14 ;  /* 0x0000000e0d0f7221 */ /* 0x001fca0000000000 */
[----:B------:R-:W0:Y:S02]  /*12a0*/  ATOMS.CAST.SPIN P0, [R16], R14, R15 ;  /* 0x0000000e1000758d */ /* 0x000e24000180000f */
[----:B0-----:R-:W-:Y:S05]  /*12b0*/  @!P0 BRA `(.L_x_146) ;  /* 0xfffffffc00f08947 */ /* 0x001fea000383ffff */
[----:B------:R-:W-:Y:S05]  /*12c0*/  BSYNC.RECONVERGENT B1 ;  /* 0x0000000000017941 */ /* 0x000fea0003800200 */
.L_x_145:
[----:B------:R-:W2:Y:S04]  /*12d0*/  LDG.E R13, desc[UR8][R18.64+0x8] ;  /* 0x00000808120d7981 */ /* 0x000ea8000c1e1900 */
[----:B------:R-:W2:Y:S01]  /*12e0*/  LDG.E R14, desc[UR8][R20.64+0x8] ;  /* 0x00000808140e7981 */ /* 0x000ea2000c1e1900 */
[----:B------:R-:W-:Y:S03]  /*12f0*/  BSSY.RECONVERGENT B1, `(.L_x_147) ;  /* 0x0000009000017945 */ /* 0x000fe60003800200 */
[----:B------:R-:W0:Y:S01]  /*1300*/  LDS R22, [UR4+0x8] ;  /* 0x00000804ff167984 */ /* 0x000e220008000800 */
[----:B--2---:R-:W-:-:S04]  /*1310*/  FFMA R13, R14, UR10, R13 ;  /* 0x0000000a0e0d7c23 */ /* 0x004fc8000800000d */
[----:B------:R-:W-:-:S04]  /*1320*/  FADD R13, RZ, R13 ;  /* 0x0000000dff0d7221 */ /* 0x000fc80000000000 */
[----:B0-----:R-:W-:-:S07]  /*1330*/  FMUL R13, R13, R22 ;  /* 0x000000160d0d7220 */ /* 0x001fce0000400000 */
.L_x_148:
[----:B------:R-:W0:Y:S02]  /*1340*/  LDS R14, [R16] ;  /* 0x00000000100e7984 */ /* 0x000e240000000800 */
[----:B0-----:R-:W-:-:S05]  /*1350*/  FADD R15, R13, R14 ;  /* 0x0000000e0d0f7221 */ /* 0x001fca0000000000 */
[----:B------:R-:W0:Y:S02]  /*1360*/  ATOMS.CAST.SPIN P0, [R16], R14, R15 ;  /* 0x0000000e1000758d */ /* 0x000e24000180000f */
[----:B0-----:R-:W-:Y:S05]  /*1370*/  @!P0 BRA `(.L_x_148) ;  /* 0xfffffffc00f08947 */ /* 0x001fea000383ffff */
[----:B------:R-:W-:Y:S05]  /*1380*/  BSYNC.RECONVERGENT B1 ;  /* 0x0000000000017941 */ /* 0x000fea0003800200 */
.L_x_147:
[----:B------:R-:W2:Y:S04]  /*1390*/  LDG.E R13, desc[UR8][R18.64+0xc] ;  /* 0x00000c08120d7981 */ /* 0x000ea8000c1e1900 */
[----:B------:R-:W2:Y:S01]  /*13a0*/  LDG.E R14, desc[UR8][R20.64+0xc] ;  /* 0x00000c08140e7981 */ /* 0x000ea2000c1e1900 */
[----:B------:R-:W-:Y:S03]  /*13b0*/  BSSY.RECONVERGENT B1, `(.L_x_149) ;  /* 0x0000009000017945 */ /* 0x000fe60003800200 */
[----:B------:R-:W0:Y:S01]  /*13c0*/  LDS R22, [UR4+0xc] ;  /* 0x00000c04ff167984 */ /* 0x000e220008000800 */
[----:B--2---:R-:W-:-:S04]  /*13d0*/  FFMA R13, R14, UR10, R13 ;  /* 0x0000000a0e0d7c23 */ /* 0x004fc8000800000d */
[----:B------:R-:W-:-:S04]  /*13e0*/  FADD R13, RZ, R13 ;  /* 0x0000000dff0d7221 */ /* 0x000fc80000000000 */
[----:B0-----:R-:W-:-:S07]  /*13f0*/  FMUL R13, R13, R22 ;  /* 0x000000160d0d7220 */ /* 0x001fce0000400000 */
.L_x_150:
[----:B------:R-:W0:Y:S02]  /*1400*/  LDS R14, [R16] ;  /* 0x00000000100e7984 */ /* 0x000e240000000800 */
[----:B0-----:R-:W-:-:S05]  /*1410*/  FADD R15, R13, R14 ;  /* 0x0000000e0d0f7221 */ /* 0x001fca0000000000 */
[----:B------:R-:W0:Y:S02]  /*1420*/  ATOMS.CAST.SPIN P0, [R16], R14, R15 ;  /* 0x0000000e1000758d */ /* 0x000e24000180000f */
[----:B0-----:R-:W-:Y:S05]  /*1430*/  @!P0 BRA `(.L_x_150) ;  /* 0xfffffffc00f08947 */ /* 0x001fea000383ffff */
[----:B------:R-:W-:Y:S05]  /*1440*/  BSYNC.RECONVERGENT B1 ;  /* 0x0000000000017941 */ /* 0x000fea0003800200 */
.L_x_149:
        /* <DEDUP_REMOVED lines=9> */
.L_x_134:
        /* <DEDUP_REMOVED lines=22> */
.L_x_154:
[----:B------:R-:W0:Y:S02]  /*1640*/  LDS R14, [R16] ;  /* 0x00000000100e7984 */ /* 0x000e240000000800 */
[----:B0-----:R-:W-:-:S05]  /*1650*/  FADD R15, R13, R14 ;  /* 0x0000000e0d0f7221 */ /* 0x001fca0000000000 */
[----:B------:R-:W0:Y:S02]  /*1660*/  ATOMS.CAST.SPIN P0, [R16], R14, R15 ;  /* 0x0000000e1000758d */ /* 0x000e24000180000f */
[----:B0-----:R-:W-:Y:S05]  /*1670*/  @!P0 BRA `(.L_x_154) ;  /* 0xfffffffc00f08947 */ /* 0x001fea000383ffff */
[----:B------:R-:W-:Y:S05]  /*1680*/  BSYNC.RECONVERGENT B1 ;  /* 0x0000000000017941 */ /* 0x000fea0003800200 */
.L_x_153:
        /* <DEDUP_REMOVED lines=17> */
.L_x_156:
[----:B------:R-:W0:Y:S02]  /*17a0*/  LDS R14, [R16] ;  /* 0x00000000100e7984 */ /* 0x000e240000000800 */
[----:B0-----:R-:W-:-:S05]  /*17b0*/  FADD R15, R13, R14 ;  /* 0x0000000e0d0f7221 */ /* 0x001fca0000000000 */
[----:B------:R-:W0:Y:S02]  /*17c0*/  ATOMS.CAST.SPIN P0, [R16], R14, R15 ;  /* 0x0000000e1000758d */ /* 0x000e24000180000f */
[----:B0-----:R-:W-:Y:S05]  /*17d0*/  @!P0 BRA `(.L_x_156) ;  /* 0xfffffffc00f08947 */ /* 0x001fea000383ffff */
[----:B------:R-:W-:Y:S05]  /*17e0*/  BSYNC.RECONVERGENT B1 ;  /* 0x0000000000017941 */ /* 0x000fea0003800200 */
.L_x_155:
[----:B------:R-:W2:Y:S04]  /*17f0*/  LDG.E R13, desc[UR8][R20.64+0x8] ;  /* 0x00000808140d7981 */ /* 0x000ea8000c1e1900 */
[----:B------:R-:W2:Y:S01]  /*1800*/  LDG.E R14, desc[UR8][R18.64+0x8] ;  /* 0x00000808120e7981 */ /* 0x000ea2000c1e1900 */
[----:B------:R-:W-:Y:S03]  /*1810*/  BSSY.RECONVERGENT B1, `(.L_x_157) ;  /* 0x0000009000017945 */ /* 0x000fe60003800200 */
[----:B------:R-:W0:Y:S01]  /*1820*/  LDS R22, [UR5+0x8] ;  /* 0x00000805ff167984 */ /* 0x000e220008000800 */
[----:B--2---:R-:W-:-:S04]  /*1830*/  FFMA R13, R14, UR6, R13 ;  /* 0x000000060e0d7c23 */ /* 0x004fc8000800000d */
[----:B------:R-:W-:-:S04]  /*1840*/  FADD R13, RZ, R13 ;  /* 0x0000000dff0d7221 */ /* 0x000fc80000000000 */
[----:B0-----:R-:W-:-:S07]  /*1850*/  FMUL R13, R13, R22 ;  /* 0x000000160d0d7220 */ /* 0x001fce0000400000 */
.L_x_158:
[----:B------:R-:W0:Y:S02]  /*1860*/  LDS R14, [R16] ;  /* 0x00000000100e7984 */ /* 0x000e240000000800 */
[----:B0-----:R-:W-:-:S05]  /*1870*/  FADD R15, R13, R14 ;  /* 0x0000000e0d0f7221 */ /* 0x001fca0000000000 */
[----:B------:R-:W0:Y:S02]  /*1880*/  ATOMS.CAST.SPIN P0, [R16], R14, R15 ;  /* 0x0000000e1000758d */ /* 0x000e24000180000f */
[----:B0-----:R-:W-:Y:S05]  /*1890*/  @!P0 BRA `(.L_x_158) ;  /* 0xfffffffc00f08947 */ /* 0x001fea000383ffff */
[----:B------:R-:W-:Y:S05]  /*18a0*/  BSYNC.RECONVERGENT B1 ;  /* 0x0000000000017941 */ /* 0x000fea0003800200 */
.L_x_157:
[----:B------:R-:W2:Y:S04]  /*18b0*/  LDG.E R20, desc[UR8][R20.64+0xc] ;  /* 0x00000c0814147981 */ /* 0x000ea8000c1e1900 */
[----:B------:R-:W2:Y:S01]  /*18c0*/  LDG.E R19, desc[UR8][R18.64+0xc] ;  /* 0x00000c0812137981 */ /* 0x000ea2000c1e1900 */
[----:B------:R-:W-:Y:S03]  /*18d0*/  BSSY.RECONVERGENT B1, `(.L_x_159) ;  /* 0x0000009000017945 */ /* 0x000fe60003800200 */
[----:B------:R-:W0:Y:S01]  /*18e0*/  LDS R14, [UR5+0xc] ;  /* 0x00000c05ff0e7984 */ /* 0x000e220008000800 */
[----:B--2---:R-:W-:-:S04]  /*18f0*/  FFMA R13, R19, UR6, R20 ;  /* 0x00000006130d7c23 */ /* 0x004fc80008000014 */
[----:B------:R-:W-:-:S04]  /*1900*/  FADD R13, RZ, R13 ;  /* 0x0000000dff0d7221 */ /* 0x000fc80000000000 */
[----:B0-----:R-:W-:-:S07]  /*1910*/  FMUL R13, R13, R14 ;  /* 0x0000000e0d0d7220 */ /* 0x001fce0000400000 */
.L_x_160:
[----:B------:R-:W0:Y:S02]  /*1920*/  LDS R14, [R16] ;  /* 0x00000000100e7984 */ /* 0x000e240000000800 */
[----:B0-----:R-:W-:-:S05]  /*1930*/  FADD R15, R13, R14 ;  /* 0x0000000e0d0f7221 */ /* 0x001fca0000000000 */
[----:B------:R-:W0:Y:S02]  /*1940*/  ATOMS.CAST.SPIN P0, [R16], R14, R15 ;  /* 0x0000000e1000758d */ /* 0x000e24000180000f */
[----:B0-----:R-:W-:Y:S05]  /*1950*/  @!P0 BRA `(.L_x_160) ;  /* 0xfffffffc00f08947 */ /* 0x001fea000383ffff */
[----:B------:R-:W-:Y:S05]  /*1960*/  BSYNC.RECONVERGENT B1 ;  /* 0x0000000000017941 */ /* 0x000fea0003800200 */
.L_x_159:
[----:B------:R-:W-:-:S12]  /*1970*/  UIADD3 UR4, UPT, UPT, UR4, 0x4, URZ ;  /* 0x0000000404047890 */ /* 0x000fd8000fffe0ff */
.L_x_152:
        /* <DEDUP_REMOVED lines=21> */
.L_x_163:
[----:B------:R-:W0:Y:S02]  /*1ad0*/  LDS R14, [R16] ;  /* 0x00000000100e7984 */ /* 0x000e240000000800 */
[----:B0-----:R-:W-:-:S05]  /*1ae0*/  FADD R15, R13, R14 ;  /* 0x0000000e0d0f7221 */ /* 0x001fca0000000000 */
[----:B------:R-:W0:Y:S02]  /*1af0*/  ATOMS.CAST.SPIN P0, [R16], R14, R15 ;  /* 0x0000000e1000758d */ /* 0x000e24000180000f */
[----:B0-----:R-:W-:Y:S05]  /*1b00*/  @!P0 BRA `(.L_x_163) ;  /* 0xfffffffc00f08947 */ /* 0x001fea000383ffff */
[----:B------:R-:W-:Y:S05]  /*1b10*/  BSYNC.RECONVERGENT B1 ;  /* 0x0000000000017941 */ /* 0x000fea0003800200 */
.L_x_162:
        /* <DEDUP_REMOVED lines=17> */
.L_x_165:
[----:B------:R-:W0:Y:S02]  /*1c30*/  LDS R14, [R16] ;  /* 0x00000000100e7984 */ /* 0x000e240000000800 */
[----:B0-----:R-:W-:-:S05]  /*1c40*/  FADD R15, R13, R14 ;  /* 0x0000000e0d0f7221 */ /* 0x001fca0000000000 */
[----:B------:R-:W0:Y:S02]  /*1c50*/  ATOMS.CAST.SPIN P0, [R16], R14, R15 ;  /* 0x0000000e1000758d */ /* 0x000e24000180000f */
[----:B0-----:R-:W-:Y:S05]  /*1c60*/  @!P0 BRA `(.L_x_165) ;  /* 0xfffffffc00f08947 */ /* 0x001fea000383ffff */
[----:B------:R-:W-:Y:S05]  /*1c70*/  BSYNC.RECONVERGENT B1 ;  /* 0x0000000000017941 */ /* 0x000fea0003800200 */
.L_x_164:
[----:B------:R-:W-:-:S12]  /*1c80*/  UIADD3 UR4, UPT, UPT, UR4, 0x2, URZ ;  /* 0x0000000204047890 */ /* 0x000fd8000fffe0ff */
.L_x_161:
        /* <DEDUP_REMOVED lines=19> */
.L_x_166:
[----:B------:R-:W0:Y:S02]  /*1dc0*/  LDS R14, [R16] ;  /* 0x00000000100e7984 */ /* 0x000e240000000800 */
[----:B0-----:R-:W-:-:S05]  /*1dd0*/  FADD R15, R13, R14 ;  /* 0x0000000e0d0f7221 */ /* 0x001fca0000000000 */
[----:B------:R-:W0:Y:S02]  /*1de0*/  ATOMS.CAST.SPIN P0, [R16], R14, R15 ;  /* 0x0000000e1000758d */ /* 0x000e24000180000f */
[----:B0-----:R-:W-:Y:S05]  /*1df0*/  @!P0 BRA `(.L_x_166) ;  /* 0xfffffffc00f08947 */ /* 0x001fea000383ffff */
.L_x_132:
[----:B------:R-:W-:Y:S05]  /*1e00*/  BSYNC.RECONVERGENT B0 ;  /* 0x0000000000007941 */ /* 0x000fea0003800200 */
.L_x_124:
        /* <DEDUP_REMOVED lines=50> */
.L_x_201:
        /* <DEDUP_REMOVED lines=9> */
.L_x_170:
[----:B------:R-:W0:Y:S02]  /*21c0*/  LDS R14, [R12] ;  /* 0x000000000c0e7984 */ /* 0x000e240000000800 */
[----:B0-----:R-:W-:-:S05]  /*21d0*/  FADD R15, R25, R14 ;  /* 0x0000000e190f7221 */ /* 0x001fca0000000000 */
[----:B------:R-:W0:Y:S02]  /*21e0*/  ATOMS.CAST.SPIN P0, [R12], R14, R15 ;  /* 0x0000000e0c00758d */ /* 0x000e24000180000f */
[----:B0-----:R-:W-:Y:S05]  /*21f0*/  @!P0 BRA `(.L_x_170) ;  /* 0xfffffffc00f08947 */ /* 0x001fea000383ffff */
[----:B------:R-:W-:Y:S05]  /*2200*/  BSYNC.RECONVERGENT B0 ;  /* 0x0000000000007941 */ /* 0x000fea0003800200 */
.L_x_169:
[----:B------:R-:W-:Y:S01]  /*2210*/  IADD3 R23, PT, PT, R23, UR5, RZ ;  /* 0x0000000517177c10 */ /* 0x000fe2000fffe0ff */
[----:B------:R-:W0:Y:S04]  /*2220*/  LDS R22, [R19+0x4] ;  /* 0x0000040013167984 */ /* 0x000e280000000800 */
[----:B------:R-:W-:-:S06]  /*2230*/  IMAD.WIDE.U32 R14, R23, 0x4, R20 ;  /* 0x00000004170e7825 */ /* 0x000fcc00078e0014 */
[----:B------:R-:W0:Y:S01]  /*2240*/  LDG.E R15, desc[UR8][R14.64] ;  /* 0x000000080e0f7981 */ /* 0x000e22000c1e1900 */
[----:B------:R-:W-:Y:S01]  /*2250*/  BSSY.RECONVERGENT B0, `(.L_x_171) ;  /* 0x0000006000007945 */ /* 0x000fe20003800200 */
[----:B0-----:R-:W-:-:S07]  /*2260*/  FMUL R25, R22, R15 ;  /* 0x0000000f16197220 */ /* 0x001fce0000400000 */
.L_x_172:
[----:B------:R-:W0:Y:S02]  /*2270*/  LDS R14, [R12] ;  /* 0x000000000c0e7984 */ /* 0x000e240000000800 */
[----:B0-----:R-:W-:-:S05]  /*2280*/  FADD R15, R25, R14 ;  /* 0x0000000e190f7221 */ /* 0x001fca0000000000 */
[----:B------:R-:W0:Y:S02]  /*2290*/  ATOMS.CAST.SPIN P0, [R12], R14, R15 ;  /* 0x0000000e0c00758d */ /* 0x000e24000180000f */
[----:B0-----:R-:W-:Y:S05]  /*22a0*/  @!P0 BRA `(.L_x_172) ;  /* 0xfffffffc00f08947 */ /* 0x001fea000383ffff */
[----:B------:R-:W-:Y:S05]  /*22b0*/  BSYNC.RECONVERGENT B0 ;  /* 0x0000000000007941 */ /* 0x000fea0003800200 */
.L_x_171:
[----:B------:R-:W-:Y:S01]  /*22c0*/  IADD3 R23, PT, PT, R23, UR5, RZ ;  /* 0x0000000517177c10 */ /* 0x000fe2000fffe0ff */
[----:B------:R-:W0:Y:S04]  /*22d0*/  LDS R22, [R19+0x8] ;  /* 0x0000080013167984 */ /* 0x000e280000000800 */
[----:B------:R-:W-:-:S06]  /*22e0*/  IMAD.WIDE.U32 R14, R23, 0x4, R20 ;  /* 0x00000004170e7825 */ /* 0x000fcc00078e0014 */
[----:B------:R-:W0:Y:S01]  /*22f0*/  LDG.E R15, desc[UR8][R14.64] ;  /* 0x000000080e0f7981 */ /* 0x000e22000c1e1900 */
[----:B------:R-:W-:Y:S01]  /*2300*/  BSSY.RECONVERGENT B0, `(.L_x_173) ;  /* 0x0000006000007945 */ /* 0x000fe20003800200 */
[----:B0-----:R-:W-:-:S07]  /*2310*/  FMUL R25, R22, R15 ;  /* 0x0000000f16197220 */ /* 0x001fce0000400000 */
.L_x_174:
[----:B------:R-:W0:Y:S02]  /*2320*/  LDS R14, [R12] ;  /* 0x000000000c0e7984 */ /* 0x000e240000000800 */
[----:B0-----:R-:W-:-:S05]  /*2330*/  FADD R15, R25, R14 ;  /* 0x0000000e190f7221 */ /* 0x001fca0000000000 */
[----:B------:R-:W0:Y:S02]  /*2340*/  ATOMS.CAST.SPIN P0, [R12], R14, R15 ;  /* 0x0000000e0c00758d */ /* 0x000e24000180000f */
[----:B0-----:R-:W-:Y:S05]  /*2350*/  @!P0 BRA `(.L_x_174) ;  /* 0xfffffffc00f08947 */ /* 0x001fea000383ffff */
[----:B------:R-:W-:Y:S05]  /*2360*/  BSYNC.RECONVERGENT B0 ;  /* 0x0000000000007941 */ /* 0x000fea0003800200 */
.L_x_173:
[----:B------:R-:W-:Y:S01]  /*2370*/  IADD3 R23, PT, PT, R23, UR5, RZ ;  /* 0x0000000517177c10 */ /* 0x000fe2000fffe0ff */
[----:B------:R-:W0:Y:S04]  /*2380*/  LDS R22, [R19+0xc] ;  /* 0x00000c0013167984 */ /* 0x000e280000000800 */
[----:B------:R-:W-:-:S06]  /*2390*/  IMAD.WIDE.U32 R14, R23, 0x4, R20 ;  /* 0x00000004170e7825 */ /* 0x000fcc00078e0014 */
[----:B------:R-:W0:Y:S01]  /*23a0*/  LDG.E R15, desc[UR8][R14.64] ;  /* 0x000000080e0f7981 */ /* 0x000e22000c1e1900 */
[----:B------:R-:W-:Y:S01]  /*23b0*/  BSSY.RECONVERGENT B0, `(.L_x_175) ;  /* 0x0000006000007945 */ /* 0x000fe20003800200 */
[----:B0-----:R-:W-:-:S07]  /*23c0*/  FMUL R25, R22, R15 ;  /* 0x0000000f16197220 */ /* 0x001fce0000400000 */
.L_x_176:
[----:B------:R-:W0:Y:S02]  /*23d0*/  LDS R14, [R12] ;  /* 0x000000000c0e7984 */ /* 0x000e240000000800 */
[----:B0-----:R-:W-:-:S05]  /*23e0*/  FADD R15, R25, R14 ;  /* 0x0000000e190f7221 */ /* 0x001fca0000000000 */
[----:B------:R-:W0:Y:S02]  /*23f0*/  ATOMS.CAST.SPIN P0, [R12], R14, R15 ;  /* 0x0000000e0c00758d */ /* 0x000e24000180000f */
[----:B0-----:R-:W-:Y:S05]  /*2400*/  @!P0 BRA `(.L_x_176) ;  /* 0xfffffffc00f08947 */ /* 0x001fea000383ffff */
[----:B------:R-:W-:Y:S05]  /*2410*/  BSYNC.RECONVERGENT B0 ;  /* 0x0000000000007941 */ /* 0x000fea0003800200 */
.L_x_175:
[----:B------:R-:W-:Y:S01]  /*2420*/  IADD3 R23, PT, PT, R23, UR5, RZ ;  /* 0x0000000517177c10 */ /* 0x000fe2000fffe0ff */
[----:B------:R-:W0:Y:S04]  /*2430*/  LDS R22, [R19+0x10] ;  /* 0x0000100013167984 */ /* 0x000e280000000800 */
[----:B------:R-:W-:-:S06]  /*2440*/  IMAD.WIDE.U32 R14, R23, 0x4, R20 ;  /* 0x00000004170e7825 */ /* 0x000fcc00078e0014 */
[----:B------:R-:W0:Y:S01]  /*2450*/  LDG.E R15, desc[UR8][R14.64] ;  /* 0x000000080e0f7981 */ /* 0x000e22000c1e1900 */
[----:B------:R-:W-:Y:S01]  /*2460*/  BSSY.RECONVERGENT B0, `(.L_x_177) ;  /* 0x0000006000007945 */ /* 0x000fe20003800200 */
[----:B0-----:R-:W-:-:S07]  /*2470*/  FMUL R25, R22, R15 ;  /* 0x0000000f16197220 */ /* 0x001fce0000400000 */
.L_x_178:
[----:B------:R-:W0:Y:S02]  /*2480*/  LDS R14, [R12] ;  /* 0x000000000c0e7984 */ /* 0x000e240000000800 */
[----:B0-----:R-:W-:-:S05]  /*2490*/  FADD R15, R25, R14 ;  /* 0x0000000e190f7221 */ /* 0x001fca0000000000 */
[----:B------:R-:W0:Y:S02]  /*24a0*/  ATOMS.CAST.SPIN P0, [R12], R14, R15 ;  /* 0x0000000e0c00758d */ /* 0x000e24000180000f */
[----:B0-----:R-:W-:Y:S05]  /*24b0*/  @!P0 BRA `(.L_x_178) ;  /* 0xfffffffc00f08947 */ /* 0x001fea000383ffff */
[----:B------:R-:W-:Y:S05]  /*24c0*/  BSYNC.RECONVERGENT B0 ;  /* 0x0000000000007941 */ /* 0x000fea0003800200 */
.L_x_177:
[----:B------:R-:W-:Y:S01]  /*24d0*/  IADD3 R23, PT, PT, R23, UR5, RZ ;  /* 0x0000000517177c10 */ /* 0x000fe2000fffe0ff */
[----:B------:R-:W0:Y:S04]  /*24e0*/  LDS R22, [R19+0x14] ;  /* 0x0000140013167984 */ /* 0x000e280000000800 */
[----:B------:R-:W-:-:S06]  /*24f0*/  IMAD.WIDE.U32 R14, R23, 0x4, R20 ;  /* 0x00000004170e7825 */ /* 0x000fcc00078e0014 */
[----:B------:R-:W0:Y:S01]  /*2500*/  LDG.E R15, desc[UR8][R14.64] ;  /* 0x000000080e0f7981 */ /* 0x000e22000c1e1900 */
[----:B------:R-:W-:Y:S01]  /*2510*/  BSSY.RECONVERGENT B0, `(.L_x_179) ;  /* 0x0000006000007945 */ /* 0x000fe20003800200 */
[----:B0-----:R-:W-:-:S07]  /*2520*/  FMUL R25, R22, R15 ;  /* 0x0000000f16197220 */ /* 0x001fce0000400000 */
.L_x_180:
[----:B------:R-:W0:Y:S02]  /*2530*/  LDS R14, [R12] ;  /* 0x000000000c0e7984 */ /* 0x000e240000000800 */
[----:B0-----:R-:W-:-:S05]  /*2540*/  FADD R15, R25, R14 ;  /* 0x0000000e190f7221 */ /* 0x001fca0000000000 */
[----:B------:R-:W0:Y:S02]  /*2550*/  ATOMS.CAST.SPIN P0, [R12], R14, R15 ;  /* 0x0000000e0c00758d */ /* 0x000e24000180000f */
[----:B0-----:R-:W-:Y:S05]  /*2560*/  @!P0 BRA `(.L_x_180) ;  /* 0xfffffffc00f08947 */ /* 0x001fea000383ffff */
[----:B------:R-:W-:Y:S05]  /*2570*/  BSYNC.RECONVERGENT B0 ;  /* 0x0000000000007941 */ /* 0x000fea0003800200 */
.L_x_179:
[----:B------:R-:W-:Y:S01]  /*2580*/  IADD3 R23, PT, PT, R23, UR5, RZ ;  /* 0x0000000517177c10 */ /* 0x000fe2000fffe0ff */
[----:B------:R-:W0:Y:S04]  /*2590*/  LDS R22, [R19+0x18] ;  /* 0x0000180013167984 */ /* 0x000e280000000800 */
[----:B------:R-:W-:-:S06]  /*25a0*/  IMAD.WIDE.U32 R14, R23, 0x4, R20 ;  /* 0x00000004170e7825 */ /* 0x000fcc00078e0014 */
[----:B------:R-:W0:Y:S01]  /*25b0*/  LDG.E R15, desc[UR8][R14.64] ;  /* 0x000000080e0f7981 */ /* 0x000e22000c1e1900 */
[----:B------:R-:W-:Y:S01]  /*25c0*/  BSSY.RECONVERGENT B0, `(.L_x_181) ;  /* 0x0000006000007945 */ /* 0x000fe20003800200 */
[----:B0-----:R-:W-:-:S07]  /*25d0*/  FMUL R25, R22, R15 ;  /* 0x0000000f16197220 */ /* 0x001fce0000400000 */
.L_x_182:
[----:B------:R-:W0:Y:S02]  /*25e0*/  LDS R14, [R12] ;  /* 0x000000000c0e7984 */ /* 0x000e240000000800 */
[----:B0-----:R-:W-:-:S05]  /*25f0*/  FADD R15, R25, R14 ;  /* 0x0000000e190f7221 */ /* 0x001fca0000000000 */
[----:B------:R-:W0:Y:S02]  /*2600*/  ATOMS.CAST.SPIN P0, [R12], R14, R15 ;  /* 0x0000000e0c00758d */ /* 0x000e24000180000f */
[----:B0-----:R-:W-:Y:S05]  /*2610*/  @!P0 BRA `(.L_x_182) ;  /* 0xfffffffc00f08947 */ /* 0x001fea000383ffff */
[----:B------:R-:W-:Y:S05]  /*2620*/  BSYNC.RECONVERGENT B0 ;  /* 0x0000000000007941 */ /* 0x000fea0003800200 */
.L_x_181:
[----:B------:R-:W-:Y:S01]  /*2630*/  IADD3 R23, PT, PT, R23, UR5, RZ ;  /* 0x0000000517177c10 */ /* 0x000fe2000fffe0ff */
[----:B------:R-:W0:Y:S04]  /*2640*/  LDS R22, [R19+0x1c] ;  /* 0x00001c0013167984 */ /* 0x000e280000000800 */
[----:B------:R-:W-:-:S06]  /*2650*/  IMAD.WIDE.U32 R14, R23, 0x4, R20 ;  /* 0x00000004170e7825 */ /* 0x000fcc00078e0014 */
[----:B------:R-:W0:Y:S01]  /*2660*/  LDG.E R15, desc[UR8][R14.64] ;  /* 0x000000080e0f7981 */ /* 0x000e22000c1e1900 */
[----:B------:R-:W-:Y:S01]  /*2670*/  BSSY.RECONVERGENT B0, `(.L_x_183) ;  /* 0x0000006000007945 */ /* 0x000fe20003800200 */
[----:B0-----:R-:W-:-:S07]  /*2680*/  FMUL R25, R22, R15 ;  /* 0x0000000f16197220 */ /* 0x001fce0000400000 */
.L_x_184:
[----:B------:R-:W0:Y:S02]  /*2690*/  LDS R14, [R12] ;  /* 0x000000000c0e7984 */ /* 0x000e240000000800 */
[----:B0-----:R-:W-:-:S05]  /*26a0*/  FADD R15, R25, R14 ;  /* 0x0000000e190f7221 */ /* 0x001fca0000000000 */
[----:B------:R-:W0:Y:S02]  /*26b0*/  ATOMS.CAST.SPIN P0, [R12], R14, R15 ;  /* 0x0000000e0c00758d */ /* 0x000e24000180000f */
[----:B0-----:R-:W-:Y:S05]  /*26c0*/  @!P0 BRA `(.L_x_184) ;  /* 0xfffffffc00f08947 */ /* 0x001fea000383ffff */
[----:B------:R-:W-:Y:S05]  /*26d0*/  BSYNC.RECONVERGENT B0 ;  /* 0x0000000000007941 */ /* 0x000fea0003800200 */
.L_x_183:
[----:B------:R-:W-:Y:S01]  /*26e0*/  IADD3 R23, PT, PT, R23, UR5, RZ ;  /* 0x0000000517177c10 */ /* 0x000fe2000fffe0ff */
[----:B------:R-:W0:Y:S04]  /*26f0*/  LDS R22, [R19+0x20] ;  /* 0x0000200013167984 */ /* 0x000e280000000800 */
[----:B------:R-:W-:-:S06]  /*2700*/  IMAD.WIDE.U32 R14, R23, 0x4, R20 ;  /* 0x00000004170e7825 */ /* 0x000fcc00078e0014 */
[----:B------:R-:W0:Y:S01]  /*2710*/  LDG.E R15, desc[UR8][R14.64] ;  /* 0x000000080e0f7981 */ /* 0x000e22000c1e1900 */
[----:B------:R-:W-:Y:S01]  /*2720*/  BSSY.RECONVERGENT B0, `(.L_x_185) ;  /* 0x0000006000007945 */ /* 0x000fe20003800200 */
[----:B0-----:R-:W-:-:S07]  /*2730*/  FMUL R25, R22, R15 ;  /* 0x0000000f16197220 */ /* 0x001fce0000400000 */
.L_x_186:
[----:B------:R-:W0:Y:S02]  /*2740*/  LDS R14, [R12] ;  /* 0x000000000c0e7984 */ /* 0x000e240000000800 */
[----:B0-----:R-:W-:-:S05]  /*2750*/  FADD R15, R25, R14 ;  /* 0x0000000e190f7221 */ /* 0x001fca0000000000 */
[----:B------:R-:W0:Y:S02]  /*2760*/  ATOMS.CAST.SPIN P0, [R12], R14, R15 ;  /* 0x0000000e0c00758d */ /* 0x000e24000180000f */
[----:B0-----:R-:W-:Y:S05]  /*2770*/  @!P0 BRA `(.L_x_186) ;  /* 0xfffffffc00f08947 */ /* 0x001fea000383ffff */
[----:B------:R-:W-:Y:S05]  /*2780*/  BSYNC.RECONVERGENT B0 ;  /* 0x0000000000007941 */ /* 0x000fea0003800200 */
.L_x_185:
[----:B------:R-:W-:Y:S01]  /*2790*/  IADD3 R23, PT, PT, R23, UR5, RZ ;  /* 0x0000000517177c10 */ /* 0x000fe2000fffe0ff */
[----:B------:R-:W0:Y:S04]  /*27a0*/  LDS R22, [R19+0x24] ;  /* 0x0000240013167984 */ /* 0x000e280000000800 */
[----:B------:R-:W-:-:S06]  /*27b0*/  IMAD.WIDE.U32 R14, R23, 0x4, R20 ;  /* 0x00000004170e7825 */ /* 0x000fcc00078e0014 */
[----:B------:R-:W0:Y:S01]  /*27c0*/  LDG.E R15, desc[UR8][R14.64] ;  /* 0x000000080e0f7981 */ /* 0x000e22000c1e1900 */
[----:B------:R-:W-:Y:S01]  /*27d0*/  BSSY.RECONVERGENT B0, `(.L_x_187) ;  /* 0x0000006000007945 */ /* 0x000fe20003800200 */
[----:B0-----:R-:W-:-:S07]  /*27e0*/  FMUL R25, R22, R15 ;  /* 0x0000000f16197220 */ /* 0x001fce0000400000 */
.L_x_188:
[----:B------:R-:W0:Y:S02]  /*27f0*/  LDS R14, [R12] ;  /* 0x000000000c0e7984 */ /* 0x000e240000000800 */
[----:B0-----:R-:W-:-:S05]  /*2800*/  FADD R15, R25, R14 ;  /* 0x0000000e190f7221 */ /* 0x001fca0000000000 */
[----:B------:R-:W0:Y:S02]  /*2810*/  ATOMS.CAST.SPIN P0, [R12], R14, R15 ;  /* 0x0000000e0c00758d */ /* 0x000e24000180000f */
[----:B0-----:R-:W-:Y:S05]  /*2820*/  @!P0 BRA `(.L_x_188) ;  /* 0xfffffffc00f08947 */ /* 0x001fea000383ffff */
[----:B------:R-:W-:Y:S05]  /*2830*/  BSYNC.RECONVERGENT B0 ;  /* 0x0000000000007941 */ /* 0x000fea0003800200 */
.L_x_187:
[----:B------:R-:W-:Y:S01]  /*2840*/  IADD3 R23, PT, PT, R23, UR5, RZ ;  /* 0x0000000517177c10 */ /* 0x000fe2000fffe0ff */
[----:B------:R-:W0:Y:S04]  /*2850*/  LDS R22, [R19+0x28] ;  /* 0x0000280013167984 */ /* 0x000e280000000800 */
[----:B------:R-:W-:-:S06]  /*2860*/  IMAD.WIDE.U32 R14, R23, 0x4, R20 ;  /* 0x00000004170e7825 */ /* 0x000fcc00078e0014 */
[----:B------:R-:W0:Y:S01]  /*2870*/  LDG.E R15, desc[UR8][R14.64] ;  /* 0x000000080e0f7981 */ /* 0x000e22000c1e1900 */
[----:B------:R-:W-:Y:S01]  /*2880*/  BSSY.RECONVERGENT B0, `(.L_x_189) ;  /* 0x0000006000007945 */ /* 0x000fe20003800200 */
[----:B0-----:R-:W-:-:S07]  /*2890*/  FMUL R25, R22, R15 ;  /* 0x0000000f16197220 */ /* 0x001fce0000400000 */
.L_x_190:
[----:B------:R-:W0:Y:S02]  /*28a0*/  LDS R14, [R12] ;  /* 0x000000000c0e7984 */ /* 0x000e240000000800 */
[----:B0-----:R-:W-:-:S05]  /*28b0*/  FADD R15, R25, R14 ;  /* 0x0000000e190f7221 */ /* 0x001fca0000000000 */
[----:B------:R-:W0:Y:S02]  /*28c0*/  ATOMS.CAST.SPIN P0, [R12], R14, R15 ;  /* 0x0000000e0c00758d */ /* 0x000e24000180000f */
[----:B0-----:R-:W-:Y:S05]  /*28d0*/  @!P0 BRA `(.L_x_190) ;  /* 0xfffffffc00f08947 */ /* 0x001fea000383ffff */
[----:B------:R-:W-:Y:S05]  /*28e0*/  BSYNC.RECONVERGENT B0 ;  /* 0x0000000000007941 */ /* 0x000fea0003800200 */
.L_x_189:
[----:B------:R-:W-:Y:S01]  /*28f0*/  IADD3 R23, PT, PT, R23, UR5, RZ ;  /* 0x0000000517177c10 */ /* 0x000fe2000fffe0ff */
[----:B------:R-:W0:Y:S04]  /*2900*/  LDS R22, [R19+0x2c] ;  /* 0x00002c0013167984 */ /* 0x000e280000000800 */
[----:B------:R-:W-:-:S06]  /*2910*/  IMAD.WIDE.U32 R14, R23, 0x4, R20 ;  /* 0x00000004170e7825 */ /* 0x000fcc00078e0014 */
[----:B------:R-:W0:Y:S01]  /*2920*/  LDG.E R15, desc[UR8][R14.64] ;  /* 0x000000080e0f7981 */ /* 0x000e22000c1e1900 */
[----:B------:R-:W-:Y:S01]  /*2930*/  BSSY.RECONVERGENT B0, `(.L_x_191) ;  /* 0x0000006000007945 */ /* 0x000fe20003800200 */
[----:B0-----:R-:W-:-:S07]  /*2940*/  FMUL R25, R22, R15 ;  /* 0x0000000f16197220 */ /* 0x001fce0000400000 */
.L_x_192:
[----:B------:R-:W0:Y:S02]  /*2950*/  LDS R14, [R12] ;  /* 0x000000000c0e7984 */ /* 0x000e240000000800 */
[----:B0-----:R-:W-:-:S05]  /*2960*/  FADD R15, R25, R14 ;  /* 0x0000000e190f7221 */ /* 0x001fca0000000000 */
[----:B------:R-:W0:Y:S02]  /*2970*/  ATOMS.CAST.SPIN P0, [R12], R14, R15 ;  /* 0x0000000e0c00758d */ /* 0x000e24000180000f */
[----:B0-----:R-:W-:Y:S05]  /*2980*/  @!P0 BRA `(.L_x_192) ;  /* 0xfffffffc00f08947 */ /* 0x001fea000383ffff */
[----:B------:R-:W-:Y:S05]  /*2990*/  BSYNC.RECONVERGENT B0 ;  /* 0x0000000000007941 */ /* 0x000fea0003800200 */
.L_x_191:
[----:B------:R-:W-:Y:S01]  /*29a0*/  IADD3 R23, PT, PT, R23, UR5, RZ ;  /* 0x0000000517177c10 */ /* 0x000fe2000fffe0ff */
[----:B------:R-:W0:Y:S04]  /*29b0*/  LDS R22, [R19+0x30] ;  /* 0x0000300013167984 */ /* 0x000e280000000800 */
[----:B------:R-:W-:-:S06]  /*29c0*/  IMAD.WIDE.U32 R14, R23, 0x4, R20 ;  /* 0x00000004170e7825 */ /* 0x000fcc00078e0014 */
[----:B------:R-:W0:Y:S01]  /*29d0*/  LDG.E R15, desc[UR8][R14.64] ;  /* 0x000000080e0f7981 */ /* 0x000e22000c1e1900 */
[----:B------:R-:W-:Y:S01]  /*29e0*/  BSSY.RECONVERGENT B0, `(.L_x_193) ;  /* 0x0000006000007945 */ /* 0x000fe20003800200 */
[----:B0-----:R-:W-:-:S07]  /*29f0*/  FMUL R25, R22, R15 ;  /* 0x0000000f16197220 */ /* 0x001fce0000400000 */
.L_x_194:
[----:B------:R-:W0:Y:S02]  /*2a00*/  LDS R14, [R12] ;  /* 0x000000000c0e7984 */ /* 0x000e240000000800 */
[----:B0-----:R-:W-:-:S05]  /*2a10*/  FADD R15, R25, R14 ;  /* 0x0000000e190f7221 */ /* 0x001fca0000000000 */
[----:B------:R-:W0:Y:S02]  /*2a20*/  ATOMS.CAST.SPIN P0, [R12], R14, R15 ;  /* 0x0000000e0c00758d */ /* 0x000e24000180000f */
[----:B0-----:R-:W-:Y:S05]  /*2a30*/  @!P0 BRA `(.L_x_194) ;  /* 0xfffffffc00f08947 */ /* 0x001fea000383ffff */
[----:B------:R-:W-:Y:S05]  /*2a40*/  BSYNC.RECONVERGENT B0 ;  /* 0x0000000000007941 */ /* 0x000fea0003800200 */
.L_x_193:
[----:B------:R-:W-:Y:S01]  /*2a50*/  IADD3 R23, PT, PT, R23, UR5, RZ ;  /* 0x0000000517177c10 */ /* 0x000fe2000fffe0ff */
[----:B------:R-:W0:Y:S04]  /*2a60*/  LDS R22, [R19+0x34] ;  /* 0x0000340013167984 */ /* 0x000e280000000800 */
[----:B------:R-:W-:-:S06]  /*2a70*/  IMAD.WIDE.U32 R14, R23, 0x4, R20 ;  /* 0x00000004170e7825 */ /* 0x000fcc00078e0014 */
[----:B------:R-:W0:Y:S01]  /*2a80*/  LDG.E R15, desc[UR8][R14.64] ;  /* 0x000000080e0f7981 */ /* 0x000e22000c1e1900 */
[----:B------:R-:W-:Y:S01]  /*2a90*/  BSSY.RECONVERGENT B0, `(.L_x_195) ;  /* 0x0000006000007945 */ /* 0x000fe20003800200 */
[----:B0-----:R-:W-:-:S07]  /*2aa0*/  FMUL R25, R22, R15 ;  /* 0x0000000f16197220 */ /* 0x001fce0000400000 */
.L_x_196:
[----:B------:R-:W0:Y:S02]  /*2ab0*/  LDS R14, [R12] ;  /* 0x000000000c0e7984 */ /* 0x000e240000000800 */
[----:B0-----:R-:W-:-:S05]  /*2ac0*/  FADD R15, R25, R14 ;  /* 0x0000000e190f7221 */ /* 0x001fca0000000000 */
[----:B------:R-:W0:Y:S02]  /*2ad0*/  ATOMS.CAST.SPIN P0, [R12], R14, R15 ;  /* 0x0000000e0c00758d */ /* 0x000e24000180000f */
[----:B0-----:R-:W-:Y:S05]  /*2ae0*/  @!P0 BRA `(.L_x_196) ;  /* 0xfffffffc00f08947 */ /* 0x001fea000383ffff */
[----:B------:R-:W-:Y:S05]  /*2af0*/  BSYNC.RECONVERGENT B0 ;  /* 0x0000000000007941 */ /* 0x000fea0003800200 */
.L_x_195:
[----:B------:R-:W-:Y:S01]  /*2b00*/  IADD3 R23, PT, PT, R23, UR5, RZ ;  /* 0x0000000517177c10 */ /* 0x000fe2000fffe0ff */
[----:B------:R-:W0:Y:S04]  /*2b10*/  LDS R22, [R19+0x38] ;  /* 0x0000380013167984 */ /* 0x000e280000000800 */
[----:B------:R-:W-:-:S06]  /*2b20*/  IMAD.WIDE.U32 R14, R23, 0x4, R20 ;  /* 0x00000004170e7825 */ /* 0x000fcc00078e0014 */
[----:B------:R-:W0:Y:S01]  /*2b30*/  LDG.E R15, desc[UR8][R14.64] ;  /* 0x000000080e0f7981 */ /* 0x000e22000c1e1900 */
[----:B------:R-:W-:Y:S01]  /*2b40*/  BSSY.RECONVERGENT B0, `(.L_x_197) ;  /* 0x0000006000007945 */ /* 0x000fe20003800200 */
[----:B0-----:R-:W-:-:S07]  /*2b50*/  FMUL R25, R22, R15 ;  /* 0x0000000f16197220 */ /* 0x001fce0000400000 */
.L_x_198:
[----:B------:R-:W0:Y:S02]  /*2b60*/  LDS R14, [R12] ;  /* 0x000000000c0e7984 */ /* 0x000e240000000800 */
[----:B0-----:R-:W-:-:S05]  /*2b70*/  FADD R15, R25, R14 ;  /* 0x0000000e190f7221 */ /* 0x001fca0000000000 */
[----:B------:R-:W0:Y:S02]  /*2b80*/  ATOMS.CAST.SPIN P0, [R12], R14, R15 ;  /* 0x0000000e0c00758d */ /* 0x000e24000180000f */
[----:B0-----:R-:W-:Y:S05]  /*2b90*/  @!P0 BRA `(.L_x_198) ;  /* 0xfffffffc00f08947 */ /* 0x001fea000383ffff */
[----:B------:R-:W-:Y:S05]  /*2ba0*/  BSYNC.RECONVERGENT B0 ;  /* 0x0000000000007941 */ /* 0x000fea0003800200 */
.L_x_197:
[----:B------:R-:W-:Y:S01]  /*2bb0*/  IADD3 R15, PT, PT, R23, UR5, RZ ;  /* 0x00000005170f7c10 */ /* 0x000fe2000fffe0ff */
[----:B------:R-:W0:Y:S04]  /*2bc0*/  LDS R19, [R19+0x3c] ;  /* 0x00003c0013137984 */ /* 0x000e280000000800 */
[----:B------:R-:W-:-:S06]  /*2bd0*/  IMAD.WIDE.U32 R20, R15, 0x4, R20 ;  /* 0x000000040f147825 */ /* 0x000fcc00078e0014 */
[----:B------:R-:W0:Y:S01]  /*2be0*/  LDG.E R20, desc[UR8][R20.64] ;  /* 0x0000000814147981 */ /* 0x000e22000c1e1900 */
[----:B------:R-:W-:Y:S01]  /*2bf0*/  BSSY.RECONVERGENT B0, `(.L_x_199) ;  /* 0x0000006000007945 */ /* 0x000fe20003800200 */
[----:B0-----:R-:W-:-:S07]  /*2c00*/  FMUL R23, R19, R20 ;  /* 0x0000001413177220 */ /* 0x001fce0000400000 */
.L_x_200:
[----:B------:R-:W0:Y:S02]  /*2c10*/  LDS R14, [R12] ;  /* 0x000000000c0e7984 */ /* 0x000e240000000800 */
[----:B0-----:R-:W-:-:S05]  /*2c20*/  FADD R15, R23, R14 ;  /* 0x0000000e170f7221 */ /* 0x001fca0000000000 */
[----:B------:R-:W0:Y:S02]  /*2c30*/  ATOMS.CAST.SPIN P0, [R12], R14, R15 ;  /* 0x0000000e0c00758d */ /* 0x000e24000180000f */
[----:B0-----:R-:W-:Y:S05]  /*2c40*/  @!P0 BRA `(.L_x_200) ;  /* 0xfffffffc00f08947 */ /* 0x001fea000383ffff */
[----:B------:R-:W-:Y:S05]  /*2c50*/  BSYNC.RECONVERGENT B0 ;  /* 0x0000000000007941 */ /* 0x000fea0003800200 */
.L_x_199:
[----:B------:R-:W-:-:S04]  /*2c60*/  IADD3 R18, PT, PT, R18, 0x10, RZ ;  /* 0x0000001012127810 */ /* 0x000fc80007ffe0ff */
[----:B------:R-:W-:-:S13]  /*2c70*/  ISETP.NE.AND P0, PT, R18, R7, PT ;  /* 0x000000071200720c */ /* 0x000fda0003f05270 */
[----:B------:R-:W-:Y:S05]  /*2c80*/  @P0 BRA `(.L_x_201) ;  /* 0xfffffff400280947 */ /* 0x000fea000383ffff */
[----:B------:R-:W-:-:S07]  /*2c90*/  MOV R17, R7 ;  /* 0x0000000700117202 */ /* 0x000fce0000000f00 */
.L_x_168:
        /* <DEDUP_REMOVED lines=18> */
.L_x_204:
[----:B------:R-:W0:Y:S02]  /*2dc0*/  LDS R14, [R12] ;  /* 0x000000000c0e7984 */ /* 0x000e240000000800 */
[----:B0-----:R-:W-:-:S05]  /*2dd0*/  FADD R15, R19, R14 ;  /* 0x0000000e130f7221 */ /* 0x001fca0000000000 */
[----:B------:R-:W0:Y:S02]  /*2de0*/  ATOMS.CAST.SPIN P0, [R12], R14, R15 ;  /* 0x0000000e0c00758d */ /* 0x000e24000180000f */
[----:B0-----:R-:W-:Y:S05]  /*2df0*/  @!P0 BRA `(.L_x_204) ;  /* 0xfffffffc00f08947 */ /* 0x001fea000383ffff */
[----:B------:R-:W-:Y:S05]  /*2e00*/  BSYNC.RECONVERGENT B0 ;  /* 0x0000000000007941 */ /* 0x000fea0003800200 */
.L_x_203:
[----:B------:R-:W-:Y:S01]  /*2e10*/  IADD3 R23, PT, PT, R23, UR5, RZ ;  /* 0x0000000517177c10 */ /* 0x000fe2000fffe0ff */
[----:B------:R-:W0:Y:S04]  /*2e20*/  LDS R19, [R18+0x4] ;  /* 0x0000040012137984 */ /* 0x000e280000000800 */
[----:B------:R-:W-:-:S06]  /*2e30*/  IMAD.WIDE.U32 R14, R23, 0x4, R20 ;  /* 0x00000004170e7825 */ /* 0x000fcc00078e0014 */
[----:B------:R-:W0:Y:S01]  /*2e40*/  LDG.E R14, desc[UR8][R14.64] ;  /* 0x000000080e0e7981 */ /* 0x000e22000c1e1900 */
[----:B------:R-:W-:Y:S01]  /*2e50*/  BSSY.RECONVERGENT B0, `(.L_x_205) ;  /* 0x0000006000007945 */ /* 0x000fe20003800200 */
[----:B0-----:R-:W-:-:S07]  /*2e60*/  FMUL R19, R19, R14 ;  /* 0x0000000e13137220 */ /* 0x001fce0000400000 */
.L_x_206:
[----:B------:R-:W0:Y:S02]  /*2e70*/  LDS R14, [R12] ;  /* 0x000000000c0e7984 */ /* 0x000e240000000800 */
[----:B0-----:R-:W-:-:S05]  /*2e80*/  FADD R15, R19, R14 ;  /* 0x0000000e130f7221 */ /* 0x001fca0000000000 */
[----:B------:R-:W0:Y:S02]  /*2e90*/  ATOMS.CAST.SPIN P0, [R12], R14, R15 ;  /* 0x0000000e0c00758d */ /* 0x000e24000180000f */
[----:B0-----:R-:W-:Y:S05]  /*2ea0*/  @!P0 BRA `(.L_x_206) ;  /* 0xfffffffc00f08947 */ /* 0x001fea000383ffff */
[----:B------:R-:W-:Y:S05]  /*2eb0*/  BSYNC.RECONVERGENT B0 ;  /* 0x0000000000007941 */ /* 0x000fea0003800200 */
.L_x_205:
[----:B------:R-:W-:Y:S01]  /*2ec0*/  IADD3 R23, PT, PT, R23, UR5, RZ ;  /* 0x0000000517177c10 */ /* 0x000fe2000fffe0ff */
[----:B------:R-:W0:Y:S04]  /*2ed0*/  LDS R19, [R18+0x8] ;  /* 0x0000080012137984 */ /* 0x000e280000000800 */
[----:B------:R-:W-:-:S06]  /*2ee0*/  IMAD.WIDE.U32 R14, R23, 0x4, R20 ;  /* 0x00000004170e7825 */ /* 0x000fcc00078e0014 */
[----:B------:R-:W0:Y:S01]  /*2ef0*/  LDG.E R14, desc[UR8][R14.64] ;  /* 0x000000080e0e7981 */ /* 0x000e22000c1e1900 */
[----:B------:R-:W-:Y:S01]  /*2f00*/  BSSY.RECONVERGENT B0, `(.L_x_207) ;  /* 0x0000006000007945 */ /* 0x000fe20003800200 */
[----:B0-----:R-:W-:-:S07]  /*2f10*/  FMUL R19, R19, R14 ;  /* 0x0000000e13137220 */ /* 0x001fce0000400000 */
.L_x_208:
[----:B------:R-:W0:Y:S02]  /*2f20*/  LDS R14, [R12] ;  /* 0x000000000c0e7984 */ /* 0x000e240000000800 */
[----:B0-----:R-:W-:-:S05]  /*2f30*/  FADD R15, R19, R14 ;  /* 0x0000000e130f7221 */ /* 0x001fca0000000000 */
[----:B------:R-:W0:Y:S02]  /*2f40*/  ATOMS.CAST.SPIN P0, [R12], R14, R15 ;  /* 0x0000000e0c00758d */ /* 0x000e24000180000f */
[----:B0-----:R-:W-:Y:S05]  /*2f50*/  @!P0 BRA `(.L_x_208) ;  /* 0xfffffffc00f08947 */ /* 0x001fea000383ffff */
[----:B------:R-:W-:Y:S05]  /*2f60*/  BSYNC.RECONVERGENT B0 ;  /* 0x0000000000007941 */ /* 0x000fea0003800200 */
.L_x_207:
[----:B------:R-:W-:Y:S01]  /*2f70*/  IADD3 R23, PT, PT, R23, UR5, RZ ;  /* 0x0000000517177c10 */ /* 0x000fe2000fffe0ff */
[----:B------:R-:W0:Y:S04]  /*2f80*/  LDS R19, [R18+0xc] ;  /* 0x00000c0012137984 */ /* 0x000e280000000800 */
[----:B------:R-:W-:-:S06]  /*2f90*/  IMAD.WIDE.U32 R14, R23, 0x4, R20 ;  /* 0x00000004170e7825 */ /* 0x000fcc00078e0014 */
[----:B------:R-:W0:Y:S01]  /*2fa0*/  LDG.E R14, desc[UR8][R14.64] ;  /* 0x000000080e0e7981 */ /* 0x000e22000c1e1900 */
[----:B------:R-:W-:Y:S01]  /*2fb0*/  BSSY.RECONVERGENT B0, `(.L_x_209) ;  /* 0x0000006000007945 */ /* 0x000fe20003800200 */
[----:B0-----:R-:W-:-:S07]  /*2fc0*/  FMUL R19, R19, R14 ;  /* 0x0000000e13137220 */ /* 0x001fce0000400000 */
.L_x_210:
[----:B------:R-:W0:Y:S02]  /*2fd0*/  LDS R14, [R12] ;  /* 0x000000000c0e7984 */ /* 0x000e240000000800 */
[----:B0-----:R-:W-:-:S05]  /*2fe0*/  FADD R15, R19, R14 ;  /* 0x0000000e130f7221 */ /* 0x001fca0000000000 */
[----:B------:R-:W0:Y:S02]  /*2ff0*/  ATOMS.CAST.SPIN P0, [R12], R14, R15 ;  /* 0x0000000e0c00758d */ /* 0x000e24000180000f */
[----:B0-----:R-:W-:Y:S05]  /*3000*/  @!P0 BRA `(.L_x_210) ;  /* 0xfffffffc00f08947 */ /* 0x001fea000383ffff */
[----:B------:R-:W-:Y:S05]  /*3010*/  BSYNC.RECONVERGENT B0 ;  /* 0x0000000000007941 */ /* 0x000fea0003800200 */
.L_x_209:
[----:B------:R-:W-:Y:S01]  /*3020*/  IADD3 R23, PT, PT, R23, UR5, RZ ;  /* 0x0000000517177c10 */ /* 0x000fe2000fffe0ff */
[----:B------:R-:W0:Y:S04]  /*3030*/  LDS R19, [R18+0x10] ;  /* 0x0000100012137984 */ /* 0x000e280000000800 */
[----:B------:R-:W-:-:S06]  /*3040*/  IMAD.WIDE.U32 R14, R23, 0x4, R20 ;  /* 0x00000004170e7825 */ /* 0x000fcc00078e0014 */
[----:B------:R-:W0:Y:S01]  /*3050*/  LDG.E R14, desc[UR8][R14.64] ;  /* 0x000000080e0e7981 */ /* 0x000e22000c1e1900 */
[----:B------:R-:W-:Y:S01]  /*3060*/  BSSY.RECONVERGENT B0, `(.L_x_211) ;  /* 0x0000006000007945 */ /* 0x000fe20003800200 */
[----:B0-----:R-:W-:-:S07]  /*3070*/  FMUL R19, R19, R14 ;  /* 0x0000000e13137220 */ /* 0x001fce0000400000 */
.L_x_212:
[----:B------:R-:W0:Y:S02]  /*3080*/  LDS R14, [R12] ;  /* 0x000000000c0e7984 */ /* 0x000e240000000800 */
[----:B0-----:R-:W-:-:S05]  /*3090*/  FADD R15, R19, R14 ;  /* 0x0000000e130f7221 */ /* 0x001fca0000000000 */
[----:B------:R-:W0:Y:S02]  /*30a0*/  ATOMS.CAST.SPIN P0, [R12], R14, R15 ;  /* 0x0000000e0c00758d */ /* 0x000e24000180000f */
[----:B0-----:R-:W-:Y:S05]  /*30b0*/  @!P0 BRA `(.L_x_212) ;  /* 0xfffffffc00f08947 */ /* 0x001fea000383ffff */
[----:B------:R-:W-:Y:S05]  /*30c0*/  BSYNC.RECONVERGENT B0 ;  /* 0x0000000000007941 */ /* 0x000fea0003800200 */
.L_x_211:
[----:B------:R-:W-:Y:S01]  /*30d0*/  IADD3 R23, PT, PT, R23, UR5, RZ ;  /* 0x0000000517177c10 */ /* 0x000fe2000fffe0ff */
[----:B------:R-:W0:Y:S04]  /*30e0*/  LDS R19, [R18+0x14] ;  /* 0x0000140012137984 */ /* 0x000e280000000800 */
[----:B------:R-:W-:-:S06]  /*30f0*/  IMAD.WIDE.U32 R14, R23, 0x4, R20 ;  /* 0x00000004170e7825 */ /* 0x000fcc00078e0014 */
[----:B------:R-:W0:Y:S01]  /*3100*/  LDG.E R14, desc[UR8][R14.64] ;  /* 0x000000080e0e7981 */ /* 0x000e22000c1e1900 */
[----:B------:R-:W-:Y:S01]  /*3110*/  BSSY.RECONVERGENT B0, `(.L_x_213) ;  /* 0x0000006000007945 */ /* 0x000fe20003800200 */
[----:B0-----:R-:W-:-:S07]  /*3120*/  FMUL R19, R19, R14 ;  /* 0x0000000e13137220 */ /* 0x001fce0000400000 */
.L_x_214:
[----:B------:R-:W0:Y:S02]  /*3130*/  LDS R14, [R12] ;  /* 0x000000000c0e7984 */ /* 0x000e240000000800 */
[----:B0-----:R-:W-:-:S05]  /*3140*/  FADD R15, R19, R14 ;  /* 0x0000000e130f7221 */ /* 0x001fca0000000000 */
[----:B------:R-:W0:Y:S02]  /*3150*/  ATOMS.CAST.SPIN P0, [R12], R14, R15 ;  /* 0x0000000e0c00758d */ /* 0x000e24000180000f */
[----:B0-----:R-:W-:Y:S05]  /*3160*/  @!P0 BRA `(.L_x_214) ;  /* 0xfffffffc00f08947 */ /* 0x001fea000383ffff */
[----:B------:R-:W-:Y:S05]  /*3170*/  BSYNC.RECONVERGENT B0 ;  /* 0x0000000000007941 */ /* 0x000fea0003800200 */
.L_x_213:
[----:B------:R-:W-:Y:S01]  /*3180*/  IADD3 R23, PT, PT, R23, UR5, RZ ;  /* 0x0000000517177c10 */ /* 0x000fe2000fffe0ff */
[----:B------:R-:W0:Y:S04]  /*3190*/  LDS R19, [R18+0x18] ;  /* 0x0000180012137984 */ /* 0x000e280000000800 */
[----:B------:R-:W-:-:S06]  /*31a0*/  IMAD.WIDE.U32 R14, R23, 0x4, R20 ;  /* 0x00000004170e7825 */ /* 0x000fcc00078e0014 */
[----:B------:R-:W0:Y:S01]  /*31b0*/  LDG.E R14, desc[UR8][R14.64] ;  /* 0x000000080e0e7981 */ /* 0x000e22000c1e1900 */
[----:B------:R-:W-:Y:S01]  /*31c0*/  BSSY.RECONVERGENT B0, `(.L_x_215) ;  /* 0x0000006000007945 */ /* 0x000fe20003800200 */
[----:B0-----:R-:W-:-:S07]  /*31d0*/  FMUL R19, R19, R14 ;  /* 0x0000000e13137220 */ /* 0x001fce0000400000 */
.L_x_216:
[----:B------:R-:W0:Y:S02]  /*31e0*/  LDS R14, [R12] ;  /* 0x000000000c0e7984 */ /* 0x000e240000000800 */
[----:B0-----:R-:W-:-:S05]  /*31f0*/  FADD R15, R19, R14 ;  /* 0x0000000e130f7221 */ /* 0x001fca0000000000 */
[----:B------:R-:W0:Y:S02]  /*3200*/  ATOMS.CAST.SPIN P0, [R12], R14, R15 ;  /* 0x0000000e0c00758d */ /* 0x000e24000180000f */
[----:B0-----:R-:W-:Y:S05]  /*3210*/  @!P0 BRA `(.L_x_216) ;  /* 0xfffffffc00f08947 */ /* 0x001fea000383ffff */
[----:B------:R-:W-:Y:S05]  /*3220*/  BSYNC.RECONVERGENT B0 ;  /* 0x0000000000007941 */ /* 0x000fea0003800200 */
.L_x_215:
[----:B------:R-:W-:Y:S01]  /*3230*/  IADD3 R15, PT, PT, R23, UR5, RZ ;  /* 0x00000005170f7c10 */ /* 0x000fe2000fffe0ff */
[----:B------:R-:W0:Y:S04]  /*3240*/  LDS R18, [R18+0x1c] ;  /* 0x00001c0012127984 */ /* 0x000e280000000800 */
[----:B------:R-:W-:-:S06]  /*3250*/  IMAD.WIDE.U32 R20, R15, 0x4, R20 ;  /* 0x000000040f147825 */ /* 0x000fcc00078e0014 */
[----:B------:R-:W0:Y:S01]  /*3260*/  LDG.E R21, desc[UR8][R20.64] ;  /* 0x0000000814157981 */ /* 0x000e22000c1e1900 */
[----:B------:R-:W-:Y:S01]  /*3270*/  BSSY.RECONVERGENT B0, `(.L_x_217) ;  /* 0x0000006000007945 */ /* 0x000fe20003800200 */
[----:B0-----:R-:W-:-:S07]  /*3280*/  FMUL R19, R18, R21 ;  /* 0x0000001512137220 */ /* 0x001fce0000400000 */
.L_x_218:
[----:B------:R-:W0:Y:S02]  /*3290*/  LDS R14, [R12] ;  /* 0x000000000c0e7984 */ /* 0x000e240000000800 */
[----:B0-----:R-:W-:-:S05]  /*32a0*/  FADD R15, R19, R14 ;  /* 0x0000000e130f7221 */ /* 0x001fca0000000000 */
[----:B------:R-:W0:Y:S02]  /*32b0*/  ATOMS.CAST.SPIN P0, [R12], R14, R15 ;  /* 0x0000000e0c00758d */ /* 0x000e24000180000f */
[----:B0-----:R-:W-:Y:S05]  /*32c0*/  @!P0 BRA `(.L_x_218) ;  /* 0xfffffffc00f08947 */ /* 0x001fea000383ffff */
[----:B------:R-:W-:Y:S05]  /*32d0*/  BSYNC.RECONVERGENT B0 ;  /* 0x0000000000007941 */ /* 0x000fea0003800200 */
.L_x_217:
[----:B------:R-:W-:-:S07]  /*32e0*/  IADD3 R17, PT, PT, R17, 0x8, RZ ;  /* 0x0000000811117810 */ /* 0x000fce0007ffe0ff */
.L_x_202:
        /* <DEDUP_REMOVED lines=16> */
.L_x_221:
[----:B------:R-:W0:Y:S02]  /*33f0*/  LDS R14, [R12] ;  /* 0x000000000c0e7984 */ /* 0x000e240000000800 */
[----:B0-----:R-:W-:-:S05]  /*3400*/  FADD R15, R21, R14 ;  /* 0x0000000e150f7221 */ /* 0x001fca0000000000 */
[----:B------:R-:W0:Y:S02]  /*3410*/  ATOMS.CAST.SPIN P0, [R12], R14, R15 ;  /* 0x0000000e0c00758d */ /* 0x000e24000180000f */
[----:B0-----:R-:W-:Y:S05]  /*3420*/  @!P0 BRA `(.L_x_221) ;  /* 0xfffffffc00f08947 */ /* 0x001fea000383ffff */
[----:B------:R-:W-:Y:S05]  /*3430*/  BSYNC.RECONVERGENT B0 ;  /* 0x0000000000007941 */ /* 0x000fea0003800200 */
.L_x_220:
[----:B------:R-:W-:Y:S01]  /*3440*/  IADD3 R23, PT, PT, R23, UR5, RZ ;  /* 0x0000000517177c10 */ /* 0x000fe2000fffe0ff */
[----:B------:R-:W0:Y:S04]  /*3450*/  LDS R21, [R20+0x4] ;  /* 0x0000040014157984 */ /* 0x000e280000000800 */
[----:B------:R-:W-:-:S06]  /*3460*/  IMAD.WIDE.U32 R14, R23, 0x4, R18 ;  /* 0x00000004170e7825 */ /* 0x000fcc00078e0012 */
[----:B------:R-:W0:Y:S01]  /*3470*/  LDG.E R14, desc[UR8][R14.64] ;  /* 0x000000080e0e7981 */ /* 0x000e22000c1e1900 */
[----:B------:R-:W-:Y:S01]  /*3480*/  BSSY.RECONVERGENT B0, `(.L_x_222) ;  /* 0x0000006000007945 */ /* 0x000fe20003800200 */
[----:B0-----:R-:W-:-:S07]  /*3490*/  FMUL R21, R21, R14 ;  /* 0x0000000e15157220 */ /* 0x001fce0000400000 */
.L_x_223:
[----:B------:R-:W0:Y:S02]  /*34a0*/  LDS R14, [R12] ;  /* 0x000000000c0e7984 */ /* 0x000e240000000800 */
[----:B0-----:R-:W-:-:S05]  /*34b0*/  FADD R15, R21, R14 ;  /* 0x0000000e150f7221 */ /* 0x001fca0000000000 */
[----:B------:R-:W0:Y:S02]  /*34c0*/  ATOMS.CAST.SPIN P0, [R12], R14, R15 ;  /* 0x0000000e0c00758d */ /* 0x000e24000180000f */
[----:B0-----:R-:W-:Y:S05]  /*34d0*/  @!P0 BRA `(.L_x_223) ;  /* 0xfffffffc00f08947 */ /* 0x001fea000383ffff */
[----:B------:R-:W-:Y:S05]  /*34e0*/  BSYNC.RECONVERGENT B0 ;  /* 0x0000000000007941 */ /* 0x000fea0003800200 */
.L_x_222:
[----:B------:R-:W-:Y:S01]  /*34f0*/  IADD3 R23, PT, PT, R23, UR5, RZ ;  /* 0x0000000517177c10 */ /* 0x000fe2000fffe0ff */
[----:B------:R-:W0:Y:S04]  /*3500*/  LDS R21, [R20+0x8] ;  /* 0x0000080014157984 */ /* 0x000e280000000800 */
[----:B------:R-:W-:-:S06]  /*3510*/  IMAD.WIDE.U32 R14, R23, 0x4, R18 ;  /* 0x00000004170e7825 */ /* 0x000fcc00078e0012 */
[----:B------:R-:W0:Y:S01]  /*3520*/  LDG.E R14, desc[UR8][R14.64] ;  /* 0x000000080e0e7981 */ /* 0x000e22000c1e1900 */
[----:B------:R-:W-:Y:S01]  /*3530*/  BSSY.RECONVERGENT B0, `(.L_x_224) ;  /* 0x0000006000007945 */ /* 0x000fe20003800200 */
[----:B0-----:R-:W-:-:S07]  /*3540*/  FMUL R21, R21, R14 ;  /* 0x0000000e15157220 */ /* 0x001fce0000400000 */
.L_x_225:
[----:B------:R-:W0:Y:S02]  /*3550*/  LDS R14, [R12] ;  /* 0x000000000c0e7984 */ /* 0x000e240000000800 */
[----:B0-----:R-:W-:-:S05]  /*3560*/  FADD R15, R21, R14 ;  /* 0x0000000e150f7221 */ /* 0x001fca0000000000 */
[----:B------:R-:W0:Y:S02]  /*3570*/  ATOMS.CAST.SPIN P0, [R12], R14, R15 ;  /* 0x0000000e0c00758d */ /* 0x000e24000180000f */
[----:B0-----:R-:W-:Y:S05]  /*3580*/  @!P0 BRA `(.L_x_225) ;  /* 0xfffffffc00f08947 */ /* 0x001fea000383ffff */
[----:B------:R-:W-:Y:S05]  /*3590*/  BSYNC.RECONVERGENT B0 ;  /* 0x0000000000007941 */ /* 0x000fea0003800200 */
.L_x_224:
[----:B------:R-:W-:Y:S01]  /*35a0*/  IADD3 R15, PT, PT, R23, UR5, RZ ;  /* 0x00000005170f7c10 */ /* 0x000fe2000fffe0ff */
[----:B------:R-:W0:Y:S04]  /*35b0*/  LDS R20, [R20+0xc] ;  /* 0x00000c0014147984 */ /* 0x000e280000000800 */
[----:B------:R-:W-:-:S06]  /*35c0*/  IMAD.WIDE.U32 R18, R15, 0x4, R18 ;  /* 0x000000040f127825 */ /* 0x000fcc00078e0012 */
[----:B------:R-:W0:Y:S01]  /*35d0*/  LDG.E R19, desc[UR8][R18.64] ;  /* 0x0000000812137981 */ /* 0x000e22000c1e1900 */
[----:B------:R-:W-:Y:S01]  /*35e0*/  BSSY.RECONVERGENT B0, `(.L_x_226) ;  /* 0x0000006000007945 */ /* 0x000fe20003800200 */
[----:B0-----:R-:W-:-:S07]  /*35f0*/  FMUL R21, R20, R19 ;  /* 0x0000001314157220 */ /* 0x001fce0000400000 */
.L_x_227:
[----:B------:R-:W0:Y:S02]  /*3600*/  LDS R14, [R12] ;  /* 0x000000000c0e7984 */ /* 0x000e240000000800 */
[----:B0-----:R-:W-:-:S05]  /*3610*/  FADD R15, R21, R14 ;  /* 0x0000000e150f7221 */ /* 0x001fca0000000000 */
[----:B------:R-:W0:Y:S02]  /*3620*/  ATOMS.CAST.SPIN P0, [R12], R14, R15 ;  /* 0x0000000e0c00758d */ /* 0x000e24000180000f */
[----:B0-----:R-:W-:Y:S05]  /*3630*/  @!P0 BRA `(.L_x_227) ;  /* 0xfffffffc00f08947 */ /* 0x001fea000383ffff */
[----:B------:R-:W-:Y:S05]  /*3640*/  BSYNC.RECONVERGENT B0 ;  /* 0x0000000000007941 */ /* 0x000fea0003800200 */
.L_x_226:
[----:B------:R-:W-:-:S07]  /*3650*/  IADD3 R17, PT, PT, R17, 0x4, RZ ;  /* 0x0000000411117810 */ /* 0x000fce0007ffe0ff */
.L_x_219:
        /* <DEDUP_REMOVED lines=14> */
.L_x_229:
[----:B------:R-:W0:Y:S02]  /*3740*/  LDS R14, [R12] ;  /* 0x000000000c0e7984 */ /* 0x000e240000000800 */
[----:B0-----:R-:W-:-:S05]  /*3750*/  FADD R15, R23, R14 ;  /* 0x0000000e170f7221 */ /* 0x001fca0000000000 */
[----:B------:R-:W0:Y:S02]  /*3760*/  ATOMS.CAST.SPIN P0, [R12], R14, R15 ;  /* 0x0000000e0c00758d */ /* 0x000e24000180000f */
[----:B0-----:R-:W-:Y:S05]  /*3770*/  @!P0 BRA `(.L_x_229) ;  /* 0xfffffffc00f08947 */ /* 0x001fea000383ffff */
[----:B------:R-:W-:Y:S05]  /*3780*/  BSYNC.RECONVERGENT B0 ;  /* 0x0000000000007941 */ /* 0x000fea0003800200 */
.L_x_228:
        /* <DEDUP_REMOVED lines=8> */
.L_x_231:
[----:B------:R-:W0:Y:S02]  /*3810*/  LDS R14, [R12] ;  /* 0x000000000c0e7984 */ /* 0x000e240000000800 */
[----:B0-----:R-:W-:-:S05]  /*3820*/  FADD R15, R23, R14 ;  /* 0x0000000e170f7221 */ /* 0x001fca0000000000 */
[----:B------:R-:W0:Y:S02]  /*3830*/  ATOMS.CAST.SPIN P1, [R12], R14, R15 ;  /* 0x0000000e0c00758d */ /* 0x000e24000182000f */
[----:B0-----:R-:W-:Y:S05]  /*3840*/  @!P1 BRA `(.L_x_231) ;  /* 0xfffffffc00f09947 */ /* 0x001fea000383ffff */
[----:B------:R-:W-:Y:S05]  /*3850*/  BSYNC.RECONVERGENT B0 ;  /* 0x0000000000007941 */ /* 0x000fea0003800200 */
.L_x_230:
[----:B------:R-:W-:Y:S05]  /*3860*/  @!P0 BRA `(.L_x_167) ;  /* 0x00000000002c8947 */ /* 0x000fea0003800000 */
[----:B------:R-:W-:Y:S01]  /*3870*/  IADD3 R15, PT, PT, R21, UR5, RZ ;  /* 0x00000005150f7c10 */ /* 0x000fe2000fffe0ff */
[----:B------:R-:W0:Y:S04]  /*3880*/  LDS R17, [R17+0x8] ;  /* 0x0000080011117984 */ /* 0x000e280000000800 */
[----:B------:R-:W-:-:S06]  /*3890*/  IMAD.WIDE.U32 R18, R15, 0x4, R18 ;  /* 0x000000040f127825 */ /* 0x000fcc00078e0012 */
[----:B------:R-:W0:Y:S01]  /*38a0*/  LDG.E R18, desc[UR8][R18.64] ;  /* 0x0000000812127981 */ /* 0x000e22000c1e1900 */
[----:B------:R-:W-:Y:S01]  /*38b0*/  BSSY.RECONVERGENT B0, `(.L_x_167) ;  /* 0x0000006000007945 */ /* 0x000fe20003800200 */
[----:B0-----:R-:W-:-:S07]  /*38c0*/  FMUL R21, R17, R18 ;  /* 0x0000001211157220 */ /* 0x001fce0000400000 */
.L_x_232:
[----:B------:R-:W0:Y:S02]  /*38d0*/  LDS R14, [R12] ;  /* 0x000000000c0e7984 */ /* 0x000e240000000800 */
[----:B0-----:R-:W-:-:S05]  /*38e0*/  FADD R15, R21, R14 ;  /* 0x0000000e150f7221 */ /* 0x001fca0000000000 */
[----:B------:R-:W0:Y:S02]  /*38f0*/  ATOMS.CAST.SPIN P0, [R12], R14, R15 ;  /* 0x0000000e0c00758d */ /* 0x000e24000180000f */
[----:B0-----:R-:W-:Y:S05]  /*3900*/  @!P0 BRA `(.L_x_232) ;  /* 0xfffffffc00f08947 */ /* 0x001fea000383ffff */
[----:B------:R-:W-:Y:S05]  /*3910*/  BSYNC.RECONVERGENT B0 ;  /* 0x0000000000007941 */ /* 0x000fea0003800200 */
.L_x_167:
        /* <DEDUP_REMOVED lines=63> */
[----:B------:R-:W-:Y:S05]  /*3d10*/  CALL.REL.NOINC `($__internal_1_$__cuda_sm3x_div_rn_noftz_f32_slowpath) ;  /* 0x0000000000287944 */ /* 0x000fea0003c00000 */
[----:B------:R-:W-:-:S07]  /*3d20*/  MOV R17, R18 ;  /* 0x0000001200117202 */ /* 0x000fce0000000f00 */
.L_x_234:
[----:B------:R-:W-:Y:S05]  /*3d30*/  BSYNC.RECONVERGENT B0 ;  /* 0x0000000000007941 */ /* 0x000fea0003800200 */
.L_x_233:
        /* <DEDUP_REMOVED lines=8> */
        .weak           $__internal_1_$__cuda_sm3x_div_rn_noftz_f32_slowpath
        .type           $__internal_1_$__cuda_sm3x_div_rn_noftz_f32_slowpath,@function
        .size           $__internal_1_$__cuda_sm3x_div_rn_noftz_f32_slowpath,(.L_x_249 - $__internal_1_$__cuda_sm3x_div_rn_noftz_f32_slowpath)
$__internal_1_$__cuda_sm3x_div_rn_noftz_f32_slowpath:
        /* <DEDUP_REMOVED lines=37> */
.L_x_237:
        /* <DEDUP_REMOVED lines=51> */
.L_x_244:
[----:B------:R-:W-:-:S04]  /*4340*/  LOP3.LUT R14, R14, 0x80000000, RZ, 0xc0, !PT ;  /* 0x800000000e0e7812 */ /* 0x000fc800078ec0ff */
[----:B------:R-:W-:Y:S01]  /*4350*/  LOP3.LUT R14, R14, 0x7f800000, RZ, 0xfc, !PT ;  /* 0x7f8000000e0e7812 */ /* 0x000fe200078efcff */
[----:B------:R-:W-:Y:S06]  /*4360*/  BRA `(.L_x_245) ;  /* 0x0000000000047947 */ /* 0x000fec0003800000 */
.L_x_243:
[----:B------:R-:W-:-:S07]  /*4370*/  LEA R14, R19, R14, 0x17 ;  /* 0x0000000e130e7211 */ /* 0x000fce00078eb8ff */
.L_x_245:
[----:B------:R-:W-:Y:S05]  /*4380*/  BSYNC.RECONVERGENT B2 ;  /* 0x0000000000027941 */ /* 0x000fea0003800200 */
.L_x_242:
[----:B------:R-:W-:Y:S05]  /*4390*/  BRA `(.L_x_246) ;  /* 0x0000000000207947 */ /* 0x000fea0003800000 */
.L_x_241:
[----:B------:R-:W-:-:S04]  /*43a0*/  LOP3.LUT R14, R23, 0x80000000, R20, 0x48, !PT ;  /* 0x80000000170e7812 */ /* 0x000fc800078e4814 */
[----:B------:R-:W-:Y:S01]  /*43b0*/  LOP3.LUT R14, R14, 0x7f800000, RZ, 0xfc, !PT ;  /* 0x7f8000000e0e7812 */ /* 0x000fe200078efcff */
[----:B------:R-:W-:Y:S06]  /*43c0*/  BRA `(.L_x_246) ;  /* 0x0000000000147947 */ /* 0x000fec0003800000 */
.L_x_240:
[----:B------:R-:W-:Y:S01]  /*43d0*/  LOP3.LUT R14, R23, 0x80000000, R20, 0x48, !PT ;  /* 0x80000000170e7812 */ /* 0x000fe200078e4814 */
[----:B------:R-:W-:Y:S06]  /*43e0*/  BRA `(.L_x_246) ;  /* 0x00000000000c7947 */ /* 0x000fec0003800000 */
.L_x_239:
[----:B------:R-:W0:Y:S01]  /*43f0*/  MUFU.RSQ R14, -QNAN ;  /* 0xffc00000000e7908 */ /* 0x000e220000001400 */
[----:B------:R-:W-:Y:S05]  /*4400*/  BRA `(.L_x_246) ;  /* 0x0000000000047947 */ /* 0x000fea0003800000 */
.L_x_238:
[----:B------:R-:W-:-:S07]  /*4410*/  FADD.FTZ R14, R14, R15 ;  /* 0x0000000f0e0e7221 */ /* 0x000fce0000010000 */
.L_x_246:
[----:B------:R-:W-:Y:S05]  /*4420*/  BSYNC.RECONVERGENT B1 ;  /* 0x0000000000017941 */ /* 0x000fea0003800200 */
.L_x_236:
[----:B------:R-:W-:Y:S01]  /*4430*/  HFMA2 R15, -RZ, RZ, 0, 0 ;  /* 0x00000000ff0f7431 */ /* 0x000fe200000001ff */
[----:B0-----:R-:W-:Y:S02]  /*4440*/  MOV R18, R14 ;  /* 0x0000000e00127202 */ /* 0x001fe40000000f00 */
[----:B------:R-:W-:-:S04]  /*4450*/  MOV R14, R17 ;  /* 0x00000011000e7202 */ /* 0x000fc80000000f00 */
[----:B------:R-:W-:Y:S05]  /*4460*/  RET.REL.NODEC R14 `(_Z24persistent_splitK_kernelPKfS0_S0_fS0_PfS0_S0_S1_S1_iiii) ;  /* 0xffffffb80ee47950 */ /* 0x000fea0003c3ffff */
.L_x_247:
        /* <DEDUP_REMOVED lines=9> */
.L_x_249:


//--------------------- .nv.shared._Z28persistent_splitK_tbc_kernelPKfS0_S0_fS0_PfS0_S0_S1_S1_iiii --------------------------
	.section	.nv.shared._Z28persistent_splitK_tbc_kernelPKfS0_S0_fS0_PfS0_S0_S1_S1_iiii,"aw",@nobits
	.sectionflags	@""
	.align	4
.nv.shared._Z28persistent_splitK_tbc_kernelPKfS0_S0_fS0_PfS0_S0_S1_S1_iiii:
	.zero		4096


//--------------------- .nv.shared.reserved.0     --------------------------
	.section	.nv.shared.reserved.0,"aw",@nobits
	.weak		__nv_reservedSMEM_offset_0_alias
	.size		__nv_reservedSMEM_offset_0_alias, 0, 64
	.other		__nv_reservedSMEM_offset_0_alias,@"STO_CUDA_RESERVED_SHARED STV_DEFAULT"
__nv_reservedSMEM_offset_0_alias:
	.zero		0
	.zero		64


//--------------------- .nv.shared._Z24persistent_splitK_kernelPKfS0_S0_fS0_PfS0_S0_S1_S1_iiii --------------------------
	.section	.nv.shared._Z24persistent_splitK_kernelPKfS0_S0_fS0_PfS0_S0_S1_S1_iiii,"aw",@nobits
	.sectionflags	@""
	.align	4
.nv.shared._Z24persistent_splitK_kernelPKfS0_S0_fS0_PfS0_S0_S1_S1_iiii:
	.zero		4480


//--------------------- .nv.constant0._Z28persistent_splitK_tbc_kernelPKfS0_S0_fS0_PfS0_S0_S1_S1_iiii --------------------------
	.section	.nv.constant0._Z28persistent_splitK_tbc_kernelPKfS0_S0_fS0_PfS0_S0_S1_S1_iiii,"a",@progbits
	.sectionflags	@""
	.align	4
.nv.constant0._Z28persistent_splitK_tbc_kernelPKfS0_S0_fS0_PfS0_S0_S1_S1_iiii:
	.zero		992


//--------------------- .nv.constant0._Z24persistent_splitK_kernelPKfS0_S0_fS0_PfS0_S0_S1_S1_iiii --------------------------
	.section	.nv.constant0._Z24persistent_splitK_kernelPKfS0_S0_fS0_PfS0_S0_S1_S1_iiii,"a",@progbits
	.sectionflags	@""
	.align	4
.nv.constant0._Z24persistent_splitK_kernelPKfS0_S0_fS0_PfS0_S0_S1_S1_iiii:
	.zero		992


//--------------------- SYMBOLS --------------------------

	.type		.nv.reservedSmem.offset0,@object
	.size		.nv.reservedSmem.offset0,0x4
	.type		.nv.reservedSmem.cap,@object
	.size		.nv.reservedSmem.cap,0x4
